//
// Generated by NVIDIA NVVM Compiler
//
// Compiler Build ID: CL-36424714
// Cuda compilation tools, release 13.0, V13.0.88
// Based on NVVM 20.0.0
//

.version 9.0
.target sm_100
.address_size 64

	// .globl	_Z8cuda_knnPfPKfS1_PKi
// _ZZ8cuda_knnPfPKfS1_PKiE2sA has been demoted
// _ZZ8cuda_knnPfPKfS1_PKiE2sD has been demoted

.visible .entry _Z8cuda_knnPfPKfS1_PKi(
	.param .u64 .ptr .align 1 _Z8cuda_knnPfPKfS1_PKi_param_0,
	.param .u64 .ptr .align 1 _Z8cuda_knnPfPKfS1_PKi_param_1,
	.param .u64 .ptr .align 1 _Z8cuda_knnPfPKfS1_PKi_param_2,
	.param .u64 .ptr .align 1 _Z8cuda_knnPfPKfS1_PKi_param_3
)
{
	.reg .pred 	%p<127>;
	.reg .b16 	%rs<15>;
	.reg .b32 	%r<283>;
	.reg .b32 	%f<797>;
	.reg .b64 	%rd<36>;
	// demoted variable
	.shared .align 4 .b8 _ZZ8cuda_knnPfPKfS1_PKiE2sA[3456];
	// demoted variable
	.shared .align 4 .b8 _ZZ8cuda_knnPfPKfS1_PKiE2sD[16384];
	ld.param.u64 	%rd4, [_Z8cuda_knnPfPKfS1_PKi_param_2];
	ld.param.u64 	%rd5, [_Z8cuda_knnPfPKfS1_PKi_param_3];
	cvta.to.global.u64 	%rd1, %rd4;
	cvta.to.global.u64 	%rd6, %rd5;
	ld.global.u32 	%r1, [%rd6];
	ld.global.u32 	%r87, [%rd6+4];
	ld.global.u32 	%r2, [%rd6+8];
	ld.global.u32 	%r3, [%rd6+12];
	mov.u32 	%r4, %tid.x;
	mov.u32 	%r89, %ctaid.x;
	mov.u32 	%r90, %ctaid.y;
	mov.u32 	%r91, %nctaid.x;
	mad.lo.s32 	%r92, %r90, %r91, %r89;
	shl.b32 	%r93, %r92, 4;
	add.s32 	%r94, %r93, %r4;
	mov.u32 	%r6, %ntid.x;
	setp.lt.u32 	%p2, %r4, 16;
	setp.lt.s32 	%p3, %r94, %r87;
	and.pred  	%p1, %p2, %p3;
	shl.b32 	%r95, %r4, 2;
	mov.u32 	%r96, _ZZ8cuda_knnPfPKfS1_PKiE2sD;
	add.s32 	%r7, %r96, %r95;
	not.pred 	%p4, %p1;
	@%p4 bra 	$L__BB0_26;
	setp.lt.s32 	%p5, %r2, 1;
	@%p5 bra 	$L__BB0_14;
	mul.lo.s32 	%r8, %r2, %r94;
	mov.u32 	%r99, _ZZ8cuda_knnPfPKfS1_PKiE2sA;
	add.s32 	%r9, %r99, %r95;
	and.b32  	%r10, %r2, 15;
	setp.lt.u32 	%p6, %r2, 16;
	mov.b32 	%r250, 0;
	@%p6 bra 	$L__BB0_5;
	and.b32  	%r250, %r2, 2147483632;
	mov.b32 	%r255, 0;
$L__BB0_4:
	.pragma "nounroll";
	add.s32 	%r101, %r255, %r8;
	mul.wide.s32 	%rd7, %r101, 4;
	add.s64 	%rd8, %rd1, %rd7;
	ld.global.f32 	%f238, [%rd8];
	shl.b32 	%r102, %r255, 6;
	add.s32 	%r103, %r9, %r102;
	st.shared.f32 	[%r103], %f238;
	ld.global.f32 	%f239, [%rd8+4];
	st.shared.f32 	[%r103+64], %f239;
	ld.global.f32 	%f240, [%rd8+8];
	st.shared.f32 	[%r103+128], %f240;
	ld.global.f32 	%f241, [%rd8+12];
	st.shared.f32 	[%r103+192], %f241;
	ld.global.f32 	%f242, [%rd8+16];
	st.shared.f32 	[%r103+256], %f242;
	ld.global.f32 	%f243, [%rd8+20];
	st.shared.f32 	[%r103+320], %f243;
	ld.global.f32 	%f244, [%rd8+24];
	st.shared.f32 	[%r103+384], %f244;
	ld.global.f32 	%f245, [%rd8+28];
	st.shared.f32 	[%r103+448], %f245;
	ld.global.f32 	%f246, [%rd8+32];
	st.shared.f32 	[%r103+512], %f246;
	ld.global.f32 	%f247, [%rd8+36];
	st.shared.f32 	[%r103+576], %f247;
	ld.global.f32 	%f248, [%rd8+40];
	st.shared.f32 	[%r103+640], %f248;
	ld.global.f32 	%f249, [%rd8+44];
	st.shared.f32 	[%r103+704], %f249;
	ld.global.f32 	%f250, [%rd8+48];
	st.shared.f32 	[%r103+768], %f250;
	ld.global.f32 	%f251, [%rd8+52];
	st.shared.f32 	[%r103+832], %f251;
	ld.global.f32 	%f252, [%rd8+56];
	st.shared.f32 	[%r103+896], %f252;
	ld.global.f32 	%f253, [%rd8+60];
	st.shared.f32 	[%r103+960], %f253;
	add.s32 	%r255, %r255, 16;
	setp.eq.s32 	%p7, %r255, %r250;
	@%p7 bra 	$L__BB0_5;
	bra.uni 	$L__BB0_4;
$L__BB0_5:
	setp.eq.s32 	%p8, %r10, 0;
	@%p8 bra 	$L__BB0_14;
	and.b32  	%r13, %r2, 7;
	setp.lt.u32 	%p9, %r10, 8;
	@%p9 bra 	$L__BB0_8;
	add.s32 	%r104, %r250, %r8;
	mul.wide.s32 	%rd9, %r104, 4;
	add.s64 	%rd10, %rd1, %rd9;
	ld.global.f32 	%f254, [%rd10];
	shl.b32 	%r105, %r250, 6;
	add.s32 	%r106, %r9, %r105;
	st.shared.f32 	[%r106], %f254;
	ld.global.f32 	%f255, [%rd10+4];
	st.shared.f32 	[%r106+64], %f255;
	ld.global.f32 	%f256, [%rd10+8];
	st.shared.f32 	[%r106+128], %f256;
	ld.global.f32 	%f257, [%rd10+12];
	st.shared.f32 	[%r106+192], %f257;
	ld.global.f32 	%f258, [%rd10+16];
	st.shared.f32 	[%r106+256], %f258;
	ld.global.f32 	%f259, [%rd10+20];
	st.shared.f32 	[%r106+320], %f259;
	ld.global.f32 	%f260, [%rd10+24];
	st.shared.f32 	[%r106+384], %f260;
	ld.global.f32 	%f261, [%rd10+28];
	st.shared.f32 	[%r106+448], %f261;
	add.s32 	%r250, %r250, 8;
$L__BB0_8:
	setp.eq.s32 	%p10, %r13, 0;
	@%p10 bra 	$L__BB0_14;
	and.b32  	%r16, %r2, 3;
	setp.lt.u32 	%p11, %r13, 4;
	@%p11 bra 	$L__BB0_11;
	add.s32 	%r107, %r250, %r8;
	mul.wide.s32 	%rd11, %r107, 4;
	add.s64 	%rd12, %rd1, %rd11;
	ld.global.f32 	%f262, [%rd12];
	shl.b32 	%r108, %r250, 6;
	add.s32 	%r109, %r9, %r108;
	st.shared.f32 	[%r109], %f262;
	ld.global.f32 	%f263, [%rd12+4];
	st.shared.f32 	[%r109+64], %f263;
	ld.global.f32 	%f264, [%rd12+8];
	st.shared.f32 	[%r109+128], %f264;
	ld.global.f32 	%f265, [%rd12+12];
	st.shared.f32 	[%r109+192], %f265;
	add.s32 	%r250, %r250, 4;
$L__BB0_11:
	setp.eq.s32 	%p12, %r16, 0;
	@%p12 bra 	$L__BB0_14;
	mov.b32 	%r254, 0;
$L__BB0_13:
	.pragma "nounroll";
	add.s32 	%r111, %r250, %r8;
	mul.wide.s32 	%rd13, %r111, 4;
	add.s64 	%rd14, %rd1, %rd13;
	ld.global.f32 	%f266, [%rd14];
	shl.b32 	%r112, %r250, 6;
	add.s32 	%r113, %r9, %r112;
	st.shared.f32 	[%r113], %f266;
	add.s32 	%r250, %r250, 1;
	add.s32 	%r254, %r254, 1;
	setp.ne.s32 	%p13, %r254, %r16;
	@%p13 bra 	$L__BB0_13;
$L__BB0_14:
	and.b32  	%r23, %r6, 15;
	setp.lt.u32 	%p14, %r6, 16;
	mov.b32 	%r257, 0;
	@%p14 bra 	$L__BB0_17;
	and.b32  	%r257, %r6, 2032;
	mov.b32 	%r256, 0;
$L__BB0_16:
	.pragma "nounroll";
	shl.b32 	%r116, %r256, 6;
	add.s32 	%r117, %r7, %r116;
	mov.b32 	%r118, 2139090979;
	st.shared.u32 	[%r117], %r118;
	st.shared.u32 	[%r117+64], %r118;
	st.shared.u32 	[%r117+128], %r118;
	st.shared.u32 	[%r117+192], %r118;
	st.shared.u32 	[%r117+256], %r118;
	st.shared.u32 	[%r117+320], %r118;
	st.shared.u32 	[%r117+384], %r118;
	st.shared.u32 	[%r117+448], %r118;
	st.shared.u32 	[%r117+512], %r118;
	st.shared.u32 	[%r117+576], %r118;
	st.shared.u32 	[%r117+640], %r118;
	st.shared.u32 	[%r117+704], %r118;
	st.shared.u32 	[%r117+768], %r118;
	st.shared.u32 	[%r117+832], %r118;
	st.shared.u32 	[%r117+896], %r118;
	st.shared.u32 	[%r117+960], %r118;
	add.s32 	%r256, %r256, 16;
	setp.ne.s32 	%p15, %r256, %r257;
	@%p15 bra 	$L__BB0_16;
$L__BB0_17:
	setp.eq.s32 	%p16, %r23, 0;
	@%p16 bra 	$L__BB0_26;
	and.b32  	%r30, %r6, 7;
	setp.lt.u32 	%p17, %r23, 8;
	@%p17 bra 	$L__BB0_20;
	shl.b32 	%r119, %r257, 6;
	add.s32 	%r120, %r7, %r119;
	mov.b32 	%r121, 2139090979;
	st.shared.u32 	[%r120], %r121;
	st.shared.u32 	[%r120+64], %r121;
	st.shared.u32 	[%r120+128], %r121;
	st.shared.u32 	[%r120+192], %r121;
	st.shared.u32 	[%r120+256], %r121;
	st.shared.u32 	[%r120+320], %r121;
	st.shared.u32 	[%r120+384], %r121;
	st.shared.u32 	[%r120+448], %r121;
	add.s32 	%r257, %r257, 8;
$L__BB0_20:
	setp.eq.s32 	%p18, %r30, 0;
	@%p18 bra 	$L__BB0_26;
	and.b32  	%r33, %r6, 3;
	setp.lt.u32 	%p19, %r30, 4;
	@%p19 bra 	$L__BB0_23;
	shl.b32 	%r122, %r257, 6;
	add.s32 	%r123, %r7, %r122;
	mov.b32 	%r124, 2139090979;
	st.shared.u32 	[%r123], %r124;
	st.shared.u32 	[%r123+64], %r124;
	st.shared.u32 	[%r123+128], %r124;
	st.shared.u32 	[%r123+192], %r124;
	add.s32 	%r257, %r257, 4;
$L__BB0_23:
	setp.eq.s32 	%p20, %r33, 0;
	@%p20 bra 	$L__BB0_26;
	mov.b32 	%r261, 0;
$L__BB0_25:
	.pragma "nounroll";
	shl.b32 	%r126, %r257, 6;
	add.s32 	%r127, %r7, %r126;
	mov.b32 	%r128, 2139090979;
	st.shared.u32 	[%r127], %r128;
	add.s32 	%r257, %r257, 1;
	add.s32 	%r261, %r261, 1;
	setp.ne.s32 	%p21, %r261, %r33;
	@%p21 bra 	$L__BB0_25;
$L__BB0_26:
	bar.sync 	0;
	setp.ge.s32 	%p22, %r4, %r1;
	@%p22 bra 	$L__BB0_170;
	setp.lt.s32 	%p23, %r2, 1;
	mad.lo.s32 	%r40, %r4, 60, %r7;
	@%p23 bra 	$L__BB0_70;
	ld.shared.f32 	%f677, [%r40];
	ld.shared.f32 	%f659, [%r40+4];
	ld.shared.f32 	%f658, [%r40+8];
	ld.shared.f32 	%f657, [%r40+12];
	ld.shared.f32 	%f656, [%r40+16];
	ld.shared.f32 	%f655, [%r40+20];
	ld.shared.f32 	%f654, [%r40+24];
	ld.shared.f32 	%f653, [%r40+28];
	ld.shared.f32 	%f652, [%r40+32];
	ld.shared.f32 	%f651, [%r40+36];
	ld.shared.f32 	%f650, [%r40+40];
	ld.shared.f32 	%f649, [%r40+44];
	ld.shared.f32 	%f648, [%r40+48];
	ld.shared.f32 	%f647, [%r40+52];
	ld.shared.f32 	%f646, [%r40+56];
	ld.shared.f32 	%f645, [%r40+60];
	mov.u32 	%r262, %r4;
$L__BB0_29:
	setp.lt.u32 	%p76, %r2, 4;
	mov.b32 	%r265, 0;
	mov.f32 	%f725, 0f00000000;
	mov.f32 	%f726, %f725;
	mov.f32 	%f727, %f725;
	mov.f32 	%f728, %f725;
	mov.f32 	%f729, %f725;
	mov.f32 	%f730, %f725;
	mov.f32 	%f731, %f725;
	mov.f32 	%f732, %f725;
	mov.f32 	%f733, %f725;
	mov.f32 	%f734, %f725;
	mov.f32 	%f735, %f725;
	mov.f32 	%f736, %f725;
	mov.f32 	%f737, %f725;
	mov.f32 	%f738, %f725;
	mov.f32 	%f739, %f725;
	mov.f32 	%f740, %f725;
	@%p76 bra 	$L__BB0_32;
	mov.b32 	%r263, 0;
	mov.f32 	%f725, 0f00000000;
$L__BB0_31:
	.pragma "nounroll";
	ld.param.u64 	%rd33, [_Z8cuda_knnPfPKfS1_PKi_param_1];
	mad.lo.s32 	%r185, %r262, %r2, %r263;
	cvta.to.global.u64 	%rd15, %rd33;
	mul.wide.u32 	%rd16, %r185, 4;
	add.s64 	%rd17, %rd15, %rd16;
	shl.b32 	%r186, %r263, 6;
	mov.u32 	%r187, _ZZ8cuda_knnPfPKfS1_PKiE2sA;
	add.s32 	%r188, %r187, %r186;
	ld.global.f32 	%f317, [%rd17];
	ld.shared.f32 	%f318, [%r188];
	sub.f32 	%f319, %f317, %f318;
	fma.rn.f32 	%f320, %f319, %f319, %f740;
	ld.shared.f32 	%f321, [%r188+4];
	sub.f32 	%f322, %f317, %f321;
	fma.rn.f32 	%f323, %f322, %f322, %f739;
	ld.shared.f32 	%f324, [%r188+8];
	sub.f32 	%f325, %f317, %f324;
	fma.rn.f32 	%f326, %f325, %f325, %f738;
	ld.shared.f32 	%f327, [%r188+12];
	sub.f32 	%f328, %f317, %f327;
	fma.rn.f32 	%f329, %f328, %f328, %f737;
	ld.shared.f32 	%f330, [%r188+16];
	sub.f32 	%f331, %f317, %f330;
	fma.rn.f32 	%f332, %f331, %f331, %f736;
	ld.shared.f32 	%f333, [%r188+20];
	sub.f32 	%f334, %f317, %f333;
	fma.rn.f32 	%f335, %f334, %f334, %f735;
	ld.shared.f32 	%f336, [%r188+24];
	sub.f32 	%f337, %f317, %f336;
	fma.rn.f32 	%f338, %f337, %f337, %f734;
	ld.shared.f32 	%f339, [%r188+28];
	sub.f32 	%f340, %f317, %f339;
	fma.rn.f32 	%f341, %f340, %f340, %f733;
	ld.shared.f32 	%f342, [%r188+32];
	sub.f32 	%f343, %f317, %f342;
	fma.rn.f32 	%f344, %f343, %f343, %f732;
	ld.shared.f32 	%f345, [%r188+36];
	sub.f32 	%f346, %f317, %f345;
	fma.rn.f32 	%f347, %f346, %f346, %f731;
	ld.shared.f32 	%f348, [%r188+40];
	sub.f32 	%f349, %f317, %f348;
	fma.rn.f32 	%f350, %f349, %f349, %f730;
	ld.shared.f32 	%f351, [%r188+44];
	sub.f32 	%f352, %f317, %f351;
	fma.rn.f32 	%f353, %f352, %f352, %f729;
	ld.shared.f32 	%f354, [%r188+48];
	sub.f32 	%f355, %f317, %f354;
	fma.rn.f32 	%f356, %f355, %f355, %f728;
	ld.shared.f32 	%f357, [%r188+52];
	sub.f32 	%f358, %f317, %f357;
	fma.rn.f32 	%f359, %f358, %f358, %f727;
	ld.shared.f32 	%f360, [%r188+56];
	sub.f32 	%f361, %f317, %f360;
	fma.rn.f32 	%f362, %f361, %f361, %f726;
	ld.shared.f32 	%f363, [%r188+60];
	sub.f32 	%f364, %f317, %f363;
	fma.rn.f32 	%f365, %f364, %f364, %f725;
	ld.global.f32 	%f366, [%rd17+4];
	ld.shared.f32 	%f367, [%r188+64];
	sub.f32 	%f368, %f366, %f367;
	fma.rn.f32 	%f369, %f368, %f368, %f320;
	ld.shared.f32 	%f370, [%r188+68];
	sub.f32 	%f371, %f366, %f370;
	fma.rn.f32 	%f372, %f371, %f371, %f323;
	ld.shared.f32 	%f373, [%r188+72];
	sub.f32 	%f374, %f366, %f373;
	fma.rn.f32 	%f375, %f374, %f374, %f326;
	ld.shared.f32 	%f376, [%r188+76];
	sub.f32 	%f377, %f366, %f376;
	fma.rn.f32 	%f378, %f377, %f377, %f329;
	ld.shared.f32 	%f379, [%r188+80];
	sub.f32 	%f380, %f366, %f379;
	fma.rn.f32 	%f381, %f380, %f380, %f332;
	ld.shared.f32 	%f382, [%r188+84];
	sub.f32 	%f383, %f366, %f382;
	fma.rn.f32 	%f384, %f383, %f383, %f335;
	ld.shared.f32 	%f385, [%r188+88];
	sub.f32 	%f386, %f366, %f385;
	fma.rn.f32 	%f387, %f386, %f386, %f338;
	ld.shared.f32 	%f388, [%r188+92];
	sub.f32 	%f389, %f366, %f388;
	fma.rn.f32 	%f390, %f389, %f389, %f341;
	ld.shared.f32 	%f391, [%r188+96];
	sub.f32 	%f392, %f366, %f391;
	fma.rn.f32 	%f393, %f392, %f392, %f344;
	ld.shared.f32 	%f394, [%r188+100];
	sub.f32 	%f395, %f366, %f394;
	fma.rn.f32 	%f396, %f395, %f395, %f347;
	ld.shared.f32 	%f397, [%r188+104];
	sub.f32 	%f398, %f366, %f397;
	fma.rn.f32 	%f399, %f398, %f398, %f350;
	ld.shared.f32 	%f400, [%r188+108];
	sub.f32 	%f401, %f366, %f400;
	fma.rn.f32 	%f402, %f401, %f401, %f353;
	ld.shared.f32 	%f403, [%r188+112];
	sub.f32 	%f404, %f366, %f403;
	fma.rn.f32 	%f405, %f404, %f404, %f356;
	ld.shared.f32 	%f406, [%r188+116];
	sub.f32 	%f407, %f366, %f406;
	fma.rn.f32 	%f408, %f407, %f407, %f359;
	ld.shared.f32 	%f409, [%r188+120];
	sub.f32 	%f410, %f366, %f409;
	fma.rn.f32 	%f411, %f410, %f410, %f362;
	ld.shared.f32 	%f412, [%r188+124];
	sub.f32 	%f413, %f366, %f412;
	fma.rn.f32 	%f414, %f413, %f413, %f365;
	ld.global.f32 	%f415, [%rd17+8];
	ld.shared.f32 	%f416, [%r188+128];
	sub.f32 	%f417, %f415, %f416;
	fma.rn.f32 	%f418, %f417, %f417, %f369;
	ld.shared.f32 	%f419, [%r188+132];
	sub.f32 	%f420, %f415, %f419;
	fma.rn.f32 	%f421, %f420, %f420, %f372;
	ld.shared.f32 	%f422, [%r188+136];
	sub.f32 	%f423, %f415, %f422;
	fma.rn.f32 	%f424, %f423, %f423, %f375;
	ld.shared.f32 	%f425, [%r188+140];
	sub.f32 	%f426, %f415, %f425;
	fma.rn.f32 	%f427, %f426, %f426, %f378;
	ld.shared.f32 	%f428, [%r188+144];
	sub.f32 	%f429, %f415, %f428;
	fma.rn.f32 	%f430, %f429, %f429, %f381;
	ld.shared.f32 	%f431, [%r188+148];
	sub.f32 	%f432, %f415, %f431;
	fma.rn.f32 	%f433, %f432, %f432, %f384;
	ld.shared.f32 	%f434, [%r188+152];
	sub.f32 	%f435, %f415, %f434;
	fma.rn.f32 	%f436, %f435, %f435, %f387;
	ld.shared.f32 	%f437, [%r188+156];
	sub.f32 	%f438, %f415, %f437;
	fma.rn.f32 	%f439, %f438, %f438, %f390;
	ld.shared.f32 	%f440, [%r188+160];
	sub.f32 	%f441, %f415, %f440;
	fma.rn.f32 	%f442, %f441, %f441, %f393;
	ld.shared.f32 	%f443, [%r188+164];
	sub.f32 	%f444, %f415, %f443;
	fma.rn.f32 	%f445, %f444, %f444, %f396;
	ld.shared.f32 	%f446, [%r188+168];
	sub.f32 	%f447, %f415, %f446;
	fma.rn.f32 	%f448, %f447, %f447, %f399;
	ld.shared.f32 	%f449, [%r188+172];
	sub.f32 	%f450, %f415, %f449;
	fma.rn.f32 	%f451, %f450, %f450, %f402;
	ld.shared.f32 	%f452, [%r188+176];
	sub.f32 	%f453, %f415, %f452;
	fma.rn.f32 	%f454, %f453, %f453, %f405;
	ld.shared.f32 	%f455, [%r188+180];
	sub.f32 	%f456, %f415, %f455;
	fma.rn.f32 	%f457, %f456, %f456, %f408;
	ld.shared.f32 	%f458, [%r188+184];
	sub.f32 	%f459, %f415, %f458;
	fma.rn.f32 	%f460, %f459, %f459, %f411;
	ld.shared.f32 	%f461, [%r188+188];
	sub.f32 	%f462, %f415, %f461;
	fma.rn.f32 	%f463, %f462, %f462, %f414;
	ld.global.f32 	%f464, [%rd17+12];
	ld.shared.f32 	%f465, [%r188+192];
	sub.f32 	%f466, %f464, %f465;
	fma.rn.f32 	%f740, %f466, %f466, %f418;
	ld.shared.f32 	%f467, [%r188+196];
	sub.f32 	%f468, %f464, %f467;
	fma.rn.f32 	%f739, %f468, %f468, %f421;
	ld.shared.f32 	%f469, [%r188+200];
	sub.f32 	%f470, %f464, %f469;
	fma.rn.f32 	%f738, %f470, %f470, %f424;
	ld.shared.f32 	%f471, [%r188+204];
	sub.f32 	%f472, %f464, %f471;
	fma.rn.f32 	%f737, %f472, %f472, %f427;
	ld.shared.f32 	%f473, [%r188+208];
	sub.f32 	%f474, %f464, %f473;
	fma.rn.f32 	%f736, %f474, %f474, %f430;
	ld.shared.f32 	%f475, [%r188+212];
	sub.f32 	%f476, %f464, %f475;
	fma.rn.f32 	%f735, %f476, %f476, %f433;
	ld.shared.f32 	%f477, [%r188+216];
	sub.f32 	%f478, %f464, %f477;
	fma.rn.f32 	%f734, %f478, %f478, %f436;
	ld.shared.f32 	%f479, [%r188+220];
	sub.f32 	%f480, %f464, %f479;
	fma.rn.f32 	%f733, %f480, %f480, %f439;
	ld.shared.f32 	%f481, [%r188+224];
	sub.f32 	%f482, %f464, %f481;
	fma.rn.f32 	%f732, %f482, %f482, %f442;
	ld.shared.f32 	%f483, [%r188+228];
	sub.f32 	%f484, %f464, %f483;
	fma.rn.f32 	%f731, %f484, %f484, %f445;
	ld.shared.f32 	%f485, [%r188+232];
	sub.f32 	%f486, %f464, %f485;
	fma.rn.f32 	%f730, %f486, %f486, %f448;
	ld.shared.f32 	%f487, [%r188+236];
	sub.f32 	%f488, %f464, %f487;
	fma.rn.f32 	%f729, %f488, %f488, %f451;
	ld.shared.f32 	%f489, [%r188+240];
	sub.f32 	%f490, %f464, %f489;
	fma.rn.f32 	%f728, %f490, %f490, %f454;
	ld.shared.f32 	%f491, [%r188+244];
	sub.f32 	%f492, %f464, %f491;
	fma.rn.f32 	%f727, %f492, %f492, %f457;
	ld.shared.f32 	%f493, [%r188+248];
	sub.f32 	%f494, %f464, %f493;
	fma.rn.f32 	%f726, %f494, %f494, %f460;
	ld.shared.f32 	%f495, [%r188+252];
	sub.f32 	%f496, %f464, %f495;
	fma.rn.f32 	%f725, %f496, %f496, %f463;
	add.s32 	%r263, %r263, 4;
	and.b32  	%r265, %r2, 2147483644;
	setp.eq.s32 	%p77, %r263, %r265;
	@%p77 bra 	$L__BB0_32;
	bra.uni 	$L__BB0_31;
$L__BB0_32:
	and.b32  	%r189, %r2, 3;
	setp.eq.s32 	%p78, %r189, 0;
	@%p78 bra 	$L__BB0_37;
	setp.eq.s32 	%p79, %r189, 1;
	@%p79 bra 	$L__BB0_35;
	ld.param.u64 	%rd34, [_Z8cuda_knnPfPKfS1_PKi_param_1];
	mul.lo.s32 	%r190, %r262, %r2;
	add.s32 	%r191, %r265, %r190;
	cvta.to.global.u64 	%rd18, %rd34;
	mul.wide.u32 	%rd19, %r191, 4;
	add.s64 	%rd20, %rd18, %rd19;
	shl.b32 	%r192, %r265, 6;
	mov.u32 	%r193, _ZZ8cuda_knnPfPKfS1_PKiE2sA;
	add.s32 	%r194, %r193, %r192;
	ld.global.f32 	%f497, [%rd20];
	ld.shared.f32 	%f498, [%r194];
	sub.f32 	%f499, %f497, %f498;
	fma.rn.f32 	%f500, %f499, %f499, %f740;
	ld.shared.f32 	%f501, [%r194+4];
	sub.f32 	%f502, %f497, %f501;
	fma.rn.f32 	%f503, %f502, %f502, %f739;
	ld.shared.f32 	%f504, [%r194+8];
	sub.f32 	%f505, %f497, %f504;
	fma.rn.f32 	%f506, %f505, %f505, %f738;
	ld.shared.f32 	%f507, [%r194+12];
	sub.f32 	%f508, %f497, %f507;
	fma.rn.f32 	%f509, %f508, %f508, %f737;
	ld.shared.f32 	%f510, [%r194+16];
	sub.f32 	%f511, %f497, %f510;
	fma.rn.f32 	%f512, %f511, %f511, %f736;
	ld.shared.f32 	%f513, [%r194+20];
	sub.f32 	%f514, %f497, %f513;
	fma.rn.f32 	%f515, %f514, %f514, %f735;
	ld.shared.f32 	%f516, [%r194+24];
	sub.f32 	%f517, %f497, %f516;
	fma.rn.f32 	%f518, %f517, %f517, %f734;
	ld.shared.f32 	%f519, [%r194+28];
	sub.f32 	%f520, %f497, %f519;
	fma.rn.f32 	%f521, %f520, %f520, %f733;
	ld.shared.f32 	%f522, [%r194+32];
	sub.f32 	%f523, %f497, %f522;
	fma.rn.f32 	%f524, %f523, %f523, %f732;
	ld.shared.f32 	%f525, [%r194+36];
	sub.f32 	%f526, %f497, %f525;
	fma.rn.f32 	%f527, %f526, %f526, %f731;
	ld.shared.f32 	%f528, [%r194+40];
	sub.f32 	%f529, %f497, %f528;
	fma.rn.f32 	%f530, %f529, %f529, %f730;
	ld.shared.f32 	%f531, [%r194+44];
	sub.f32 	%f532, %f497, %f531;
	fma.rn.f32 	%f533, %f532, %f532, %f729;
	ld.shared.f32 	%f534, [%r194+48];
	sub.f32 	%f535, %f497, %f534;
	fma.rn.f32 	%f536, %f535, %f535, %f728;
	ld.shared.f32 	%f537, [%r194+52];
	sub.f32 	%f538, %f497, %f537;
	fma.rn.f32 	%f539, %f538, %f538, %f727;
	ld.shared.f32 	%f540, [%r194+56];
	sub.f32 	%f541, %f497, %f540;
	fma.rn.f32 	%f542, %f541, %f541, %f726;
	ld.shared.f32 	%f543, [%r194+60];
	sub.f32 	%f544, %f497, %f543;
	fma.rn.f32 	%f545, %f544, %f544, %f725;
	cvt.u64.u32 	%rd21, %r190;
	cvt.u64.u32 	%rd22, %r265;
	add.s64 	%rd23, %rd22, %rd21;
	shl.b64 	%rd24, %rd23, 2;
	add.s64 	%rd25, %rd18, %rd24;
	ld.global.f32 	%f546, [%rd25+4];
	ld.shared.f32 	%f547, [%r194+64];
	sub.f32 	%f548, %f546, %f547;
	fma.rn.f32 	%f740, %f548, %f548, %f500;
	ld.shared.f32 	%f549, [%r194+68];
	sub.f32 	%f550, %f546, %f549;
	fma.rn.f32 	%f739, %f550, %f550, %f503;
	ld.shared.f32 	%f551, [%r194+72];
	sub.f32 	%f552, %f546, %f551;
	fma.rn.f32 	%f738, %f552, %f552, %f506;
	ld.shared.f32 	%f553, [%r194+76];
	sub.f32 	%f554, %f546, %f553;
	fma.rn.f32 	%f737, %f554, %f554, %f509;
	ld.shared.f32 	%f555, [%r194+80];
	sub.f32 	%f556, %f546, %f555;
	fma.rn.f32 	%f736, %f556, %f556, %f512;
	ld.shared.f32 	%f557, [%r194+84];
	sub.f32 	%f558, %f546, %f557;
	fma.rn.f32 	%f735, %f558, %f558, %f515;
	ld.shared.f32 	%f559, [%r194+88];
	sub.f32 	%f560, %f546, %f559;
	fma.rn.f32 	%f734, %f560, %f560, %f518;
	ld.shared.f32 	%f561, [%r194+92];
	sub.f32 	%f562, %f546, %f561;
	fma.rn.f32 	%f733, %f562, %f562, %f521;
	ld.shared.f32 	%f563, [%r194+96];
	sub.f32 	%f564, %f546, %f563;
	fma.rn.f32 	%f732, %f564, %f564, %f524;
	ld.shared.f32 	%f565, [%r194+100];
	sub.f32 	%f566, %f546, %f565;
	fma.rn.f32 	%f731, %f566, %f566, %f527;
	ld.shared.f32 	%f567, [%r194+104];
	sub.f32 	%f568, %f546, %f567;
	fma.rn.f32 	%f730, %f568, %f568, %f530;
	ld.shared.f32 	%f569, [%r194+108];
	sub.f32 	%f570, %f546, %f569;
	fma.rn.f32 	%f729, %f570, %f570, %f533;
	ld.shared.f32 	%f571, [%r194+112];
	sub.f32 	%f572, %f546, %f571;
	fma.rn.f32 	%f728, %f572, %f572, %f536;
	ld.shared.f32 	%f573, [%r194+116];
	sub.f32 	%f574, %f546, %f573;
	fma.rn.f32 	%f727, %f574, %f574, %f539;
	ld.shared.f32 	%f575, [%r194+120];
	sub.f32 	%f576, %f546, %f575;
	fma.rn.f32 	%f726, %f576, %f576, %f542;
	ld.shared.f32 	%f577, [%r194+124];
	sub.f32 	%f578, %f546, %f577;
	fma.rn.f32 	%f725, %f578, %f578, %f545;
	add.s32 	%r265, %r265, 2;
$L__BB0_35:
	and.b32  	%r195, %r2, 1;
	setp.eq.b32 	%p80, %r195, 1;
	not.pred 	%p81, %p80;
	@%p81 bra 	$L__BB0_37;
	ld.param.u64 	%rd35, [_Z8cuda_knnPfPKfS1_PKi_param_1];
	mad.lo.s32 	%r196, %r262, %r2, %r265;
	cvta.to.global.u64 	%rd26, %rd35;
	mul.wide.u32 	%rd27, %r196, 4;
	add.s64 	%rd28, %rd26, %rd27;
	shl.b32 	%r197, %r265, 6;
	mov.u32 	%r198, _ZZ8cuda_knnPfPKfS1_PKiE2sA;
	add.s32 	%r199, %r198, %r197;
	ld.global.f32 	%f579, [%rd28];
	ld.shared.f32 	%f580, [%r199];
	sub.f32 	%f581, %f579, %f580;
	fma.rn.f32 	%f740, %f581, %f581, %f740;
	ld.shared.f32 	%f582, [%r199+4];
	sub.f32 	%f583, %f579, %f582;
	fma.rn.f32 	%f739, %f583, %f583, %f739;
	ld.shared.f32 	%f584, [%r199+8];
	sub.f32 	%f585, %f579, %f584;
	fma.rn.f32 	%f738, %f585, %f585, %f738;
	ld.shared.f32 	%f586, [%r199+12];
	sub.f32 	%f587, %f579, %f586;
	fma.rn.f32 	%f737, %f587, %f587, %f737;
	ld.shared.f32 	%f588, [%r199+16];
	sub.f32 	%f589, %f579, %f588;
	fma.rn.f32 	%f736, %f589, %f589, %f736;
	ld.shared.f32 	%f590, [%r199+20];
	sub.f32 	%f591, %f579, %f590;
	fma.rn.f32 	%f735, %f591, %f591, %f735;
	ld.shared.f32 	%f592, [%r199+24];
	sub.f32 	%f593, %f579, %f592;
	fma.rn.f32 	%f734, %f593, %f593, %f734;
	ld.shared.f32 	%f594, [%r199+28];
	sub.f32 	%f595, %f579, %f594;
	fma.rn.f32 	%f733, %f595, %f595, %f733;
	ld.shared.f32 	%f596, [%r199+32];
	sub.f32 	%f597, %f579, %f596;
	fma.rn.f32 	%f732, %f597, %f597, %f732;
	ld.shared.f32 	%f598, [%r199+36];
	sub.f32 	%f599, %f579, %f598;
	fma.rn.f32 	%f731, %f599, %f599, %f731;
	ld.shared.f32 	%f600, [%r199+40];
	sub.f32 	%f601, %f579, %f600;
	fma.rn.f32 	%f730, %f601, %f601, %f730;
	ld.shared.f32 	%f602, [%r199+44];
	sub.f32 	%f603, %f579, %f602;
	fma.rn.f32 	%f729, %f603, %f603, %f729;
	ld.shared.f32 	%f604, [%r199+48];
	sub.f32 	%f605, %f579, %f604;
	fma.rn.f32 	%f728, %f605, %f605, %f728;
	ld.shared.f32 	%f606, [%r199+52];
	sub.f32 	%f607, %f579, %f606;
	fma.rn.f32 	%f727, %f607, %f607, %f727;
	ld.shared.f32 	%f608, [%r199+56];
	sub.f32 	%f609, %f579, %f608;
	fma.rn.f32 	%f726, %f609, %f609, %f726;
	ld.shared.f32 	%f610, [%r199+60];
	sub.f32 	%f611, %f579, %f610;
	fma.rn.f32 	%f725, %f611, %f611, %f725;
$L__BB0_37:
	setp.lt.f32 	%p82, %f740, %f677;
	@%p82 bra 	$L__BB0_38;
	bra.uni 	$L__BB0_39;
$L__BB0_38:
	st.shared.f32 	[%r40], %f740;
	mov.f32 	%f677, %f740;
$L__BB0_39:
	setp.geu.f32 	%p83, %f739, %f659;
	@%p83 bra 	$L__BB0_41;
	st.shared.f32 	[%r40+4], %f739;
	mov.f32 	%f659, %f739;
$L__BB0_41:
	setp.geu.f32 	%p84, %f738, %f658;
	@%p84 bra 	$L__BB0_43;
	st.shared.f32 	[%r40+8], %f738;
	mov.f32 	%f658, %f738;
$L__BB0_43:
	setp.geu.f32 	%p85, %f737, %f657;
	@%p85 bra 	$L__BB0_45;
	st.shared.f32 	[%r40+12], %f737;
	mov.f32 	%f657, %f737;
$L__BB0_45:
	setp.geu.f32 	%p86, %f736, %f656;
	@%p86 bra 	$L__BB0_47;
	st.shared.f32 	[%r40+16], %f736;
	mov.f32 	%f656, %f736;
$L__BB0_47:
	setp.geu.f32 	%p87, %f735, %f655;
	@%p87 bra 	$L__BB0_49;
	st.shared.f32 	[%r40+20], %f735;
	mov.f32 	%f655, %f735;
$L__BB0_49:
	setp.geu.f32 	%p88, %f734, %f654;
	@%p88 bra 	$L__BB0_51;
	st.shared.f32 	[%r40+24], %f734;
	mov.f32 	%f654, %f734;
$L__BB0_51:
	setp.geu.f32 	%p89, %f733, %f653;
	@%p89 bra 	$L__BB0_53;
	st.shared.f32 	[%r40+28], %f733;
	mov.f32 	%f653, %f733;
$L__BB0_53:
	setp.geu.f32 	%p90, %f732, %f652;
	@%p90 bra 	$L__BB0_55;
	st.shared.f32 	[%r40+32], %f732;
	mov.f32 	%f652, %f732;
$L__BB0_55:
	setp.geu.f32 	%p91, %f731, %f651;
	@%p91 bra 	$L__BB0_57;
	st.shared.f32 	[%r40+36], %f731;
	mov.f32 	%f651, %f731;
$L__BB0_57:
	setp.geu.f32 	%p92, %f730, %f650;
	@%p92 bra 	$L__BB0_59;
	st.shared.f32 	[%r40+40], %f730;
	mov.f32 	%f650, %f730;
$L__BB0_59:
	setp.geu.f32 	%p93, %f729, %f649;
	@%p93 bra 	$L__BB0_61;
	st.shared.f32 	[%r40+44], %f729;
	mov.f32 	%f649, %f729;
$L__BB0_61:
	setp.geu.f32 	%p94, %f728, %f648;
	@%p94 bra 	$L__BB0_63;
	st.shared.f32 	[%r40+48], %f728;
	mov.f32 	%f648, %f728;
$L__BB0_63:
	setp.geu.f32 	%p95, %f727, %f647;
	@%p95 bra 	$L__BB0_65;
	st.shared.f32 	[%r40+52], %f727;
	mov.f32 	%f647, %f727;
$L__BB0_65:
	setp.geu.f32 	%p96, %f726, %f646;
	@%p96 bra 	$L__BB0_67;
	st.shared.f32 	[%r40+56], %f726;
	mov.f32 	%f646, %f726;
$L__BB0_67:
	setp.geu.f32 	%p97, %f725, %f645;
	@%p97 bra 	$L__BB0_69;
	st.shared.f32 	[%r40+60], %f725;
	mov.f32 	%f645, %f725;
$L__BB0_69:
	add.s32 	%r262, %r262, %r6;
	setp.lt.s32 	%p98, %r262, %r1;
	@%p98 bra 	$L__BB0_29;
	bra.uni 	$L__BB0_170;
$L__BB0_70:
	add.s32 	%r49, %r4, %r6;
	max.u32 	%r129, %r1, %r49;
	setp.lt.u32 	%p24, %r49, %r1;
	selp.u32 	%r130, 1, 0, %p24;
	add.s32 	%r131, %r49, %r130;
	sub.s32 	%r132, %r129, %r131;
	div.u32 	%r133, %r132, %r6;
	add.s32 	%r50, %r133, %r130;
	and.b32  	%r134, %r50, 1;
	setp.eq.b32 	%p25, %r134, 1;
	mov.u32 	%r267, %r4;
	@%p25 bra 	$L__BB0_103;
	ld.shared.f32 	%f267, [%r40];
	setp.leu.f32 	%p26, %f267, 0f00000000;
	@%p26 bra 	$L__BB0_73;
	mov.b32 	%r135, 0;
	st.shared.u32 	[%r40], %r135;
$L__BB0_73:
	ld.shared.f32 	%f268, [%r40+4];
	setp.leu.f32 	%p27, %f268, 0f00000000;
	@%p27 bra 	$L__BB0_75;
	mov.b32 	%r136, 0;
	st.shared.u32 	[%r40+4], %r136;
$L__BB0_75:
	ld.shared.f32 	%f269, [%r40+8];
	setp.leu.f32 	%p28, %f269, 0f00000000;
	@%p28 bra 	$L__BB0_77;
	mov.b32 	%r137, 0;
	st.shared.u32 	[%r40+8], %r137;
$L__BB0_77:
	ld.shared.f32 	%f270, [%r40+12];
	setp.leu.f32 	%p29, %f270, 0f00000000;
	@%p29 bra 	$L__BB0_79;
	mov.b32 	%r138, 0;
	st.shared.u32 	[%r40+12], %r138;
$L__BB0_79:
	ld.shared.f32 	%f271, [%r40+16];
	setp.leu.f32 	%p30, %f271, 0f00000000;
	@%p30 bra 	$L__BB0_81;
	mov.b32 	%r139, 0;
	st.shared.u32 	[%r40+16], %r139;
$L__BB0_81:
	ld.shared.f32 	%f272, [%r40+20];
	setp.leu.f32 	%p31, %f272, 0f00000000;
	@%p31 bra 	$L__BB0_83;
	mov.b32 	%r140, 0;
	st.shared.u32 	[%r40+20], %r140;
$L__BB0_83:
	ld.shared.f32 	%f273, [%r40+24];
	setp.leu.f32 	%p32, %f273, 0f00000000;
	@%p32 bra 	$L__BB0_85;
	mov.b32 	%r141, 0;
	st.shared.u32 	[%r40+24], %r141;
$L__BB0_85:
	ld.shared.f32 	%f274, [%r40+28];
	setp.leu.f32 	%p33, %f274, 0f00000000;
	@%p33 bra 	$L__BB0_87;
	mov.b32 	%r142, 0;
	st.shared.u32 	[%r40+28], %r142;
$L__BB0_87:
	ld.shared.f32 	%f275, [%r40+32];
	setp.leu.f32 	%p34, %f275, 0f00000000;
	@%p34 bra 	$L__BB0_89;
	mov.b32 	%r143, 0;
	st.shared.u32 	[%r40+32], %r143;
$L__BB0_89:
	ld.shared.f32 	%f276, [%r40+36];
	setp.leu.f32 	%p35, %f276, 0f00000000;
	@%p35 bra 	$L__BB0_91;
	mov.b32 	%r144, 0;
	st.shared.u32 	[%r40+36], %r144;
$L__BB0_91:
	ld.shared.f32 	%f277, [%r40+40];
	setp.leu.f32 	%p36, %f277, 0f00000000;
	@%p36 bra 	$L__BB0_93;
	mov.b32 	%r145, 0;
	st.shared.u32 	[%r40+40], %r145;
$L__BB0_93:
	ld.shared.f32 	%f278, [%r40+44];
	setp.leu.f32 	%p37, %f278, 0f00000000;
	@%p37 bra 	$L__BB0_95;
	mov.b32 	%r146, 0;
	st.shared.u32 	[%r40+44], %r146;
$L__BB0_95:
	ld.shared.f32 	%f279, [%r40+48];
	setp.leu.f32 	%p38, %f279, 0f00000000;
	@%p38 bra 	$L__BB0_97;
	mov.b32 	%r147, 0;
	st.shared.u32 	[%r40+48], %r147;
$L__BB0_97:
	ld.shared.f32 	%f280, [%r40+52];
	setp.leu.f32 	%p39, %f280, 0f00000000;
	@%p39 bra 	$L__BB0_99;
	mov.b32 	%r148, 0;
	st.shared.u32 	[%r40+52], %r148;
$L__BB0_99:
	ld.shared.f32 	%f281, [%r40+56];
	setp.leu.f32 	%p40, %f281, 0f00000000;
	@%p40 bra 	$L__BB0_101;
	mov.b32 	%r149, 0;
	st.shared.u32 	[%r40+56], %r149;
$L__BB0_101:
	ld.shared.f32 	%f282, [%r40+60];
	setp.leu.f32 	%p41, %f282, 0f00000000;
	mov.u32 	%r267, %r49;
	@%p41 bra 	$L__BB0_103;
	mov.b32 	%r150, 0;
	st.shared.u32 	[%r40+60], %r150;
$L__BB0_103:
	setp.eq.s32 	%p42, %r50, 0;
	@%p42 bra 	$L__BB0_170;
	ld.shared.f32 	%f757, [%r40];
	shl.b32 	%r52, %r6, 1;
	ld.shared.f32 	%f758, [%r40+4];
	ld.shared.f32 	%f759, [%r40+8];
	ld.shared.f32 	%f760, [%r40+12];
	ld.shared.f32 	%f761, [%r40+16];
	ld.shared.f32 	%f762, [%r40+20];
	ld.shared.f32 	%f763, [%r40+24];
	ld.shared.f32 	%f764, [%r40+28];
	ld.shared.f32 	%f765, [%r40+32];
	ld.shared.f32 	%f766, [%r40+36];
	ld.shared.f32 	%f767, [%r40+40];
	ld.shared.f32 	%f768, [%r40+44];
	ld.shared.f32 	%f769, [%r40+48];
	ld.shared.f32 	%f770, [%r40+52];
	ld.shared.f32 	%f771, [%r40+56];
	ld.shared.f32 	%f772, [%r40+60];
$L__BB0_105:
	setp.leu.f32 	%p43, %f757, 0f00000000;
	@%p43 bra 	$L__BB0_107;
	mov.b32 	%r151, 0;
	st.shared.u32 	[%r40], %r151;
	mov.f32 	%f757, 0f00000000;
$L__BB0_107:
	setp.leu.f32 	%p44, %f758, 0f00000000;
	@%p44 bra 	$L__BB0_109;
	mov.b32 	%r152, 0;
	st.shared.u32 	[%r40+4], %r152;
	mov.f32 	%f758, 0f00000000;
$L__BB0_109:
	setp.leu.f32 	%p45, %f759, 0f00000000;
	@%p45 bra 	$L__BB0_111;
	mov.b32 	%r153, 0;
	st.shared.u32 	[%r40+8], %r153;
	mov.f32 	%f759, 0f00000000;
$L__BB0_111:
	setp.leu.f32 	%p46, %f760, 0f00000000;
	@%p46 bra 	$L__BB0_113;
	mov.b32 	%r154, 0;
	st.shared.u32 	[%r40+12], %r154;
	mov.f32 	%f760, 0f00000000;
$L__BB0_113:
	setp.leu.f32 	%p47, %f761, 0f00000000;
	@%p47 bra 	$L__BB0_115;
	mov.b32 	%r155, 0;
	st.shared.u32 	[%r40+16], %r155;
	mov.f32 	%f761, 0f00000000;
$L__BB0_115:
	setp.leu.f32 	%p48, %f762, 0f00000000;
	@%p48 bra 	$L__BB0_117;
	mov.b32 	%r156, 0;
	st.shared.u32 	[%r40+20], %r156;
	mov.f32 	%f762, 0f00000000;
$L__BB0_117:
	setp.leu.f32 	%p49, %f763, 0f00000000;
	@%p49 bra 	$L__BB0_119;
	mov.b32 	%r157, 0;
	st.shared.u32 	[%r40+24], %r157;
	mov.f32 	%f763, 0f00000000;
$L__BB0_119:
	setp.leu.f32 	%p50, %f764, 0f00000000;
	@%p50 bra 	$L__BB0_121;
	mov.b32 	%r158, 0;
	st.shared.u32 	[%r40+28], %r158;
	mov.f32 	%f764, 0f00000000;
$L__BB0_121:
	setp.leu.f32 	%p51, %f765, 0f00000000;
	@%p51 bra 	$L__BB0_123;
	mov.b32 	%r159, 0;
	st.shared.u32 	[%r40+32], %r159;
	mov.f32 	%f765, 0f00000000;
$L__BB0_123:
	setp.leu.f32 	%p52, %f766, 0f00000000;
	@%p52 bra 	$L__BB0_125;
	mov.b32 	%r160, 0;
	st.shared.u32 	[%r40+36], %r160;
	mov.f32 	%f766, 0f00000000;
$L__BB0_125:
	setp.leu.f32 	%p53, %f767, 0f00000000;
	@%p53 bra 	$L__BB0_127;
	mov.b32 	%r161, 0;
	st.shared.u32 	[%r40+40], %r161;
	mov.f32 	%f767, 0f00000000;
$L__BB0_127:
	setp.leu.f32 	%p54, %f768, 0f00000000;
	@%p54 bra 	$L__BB0_129;
	mov.b32 	%r162, 0;
	st.shared.u32 	[%r40+44], %r162;
	mov.f32 	%f768, 0f00000000;
$L__BB0_129:
	setp.leu.f32 	%p55, %f769, 0f00000000;
	@%p55 bra 	$L__BB0_131;
	mov.b32 	%r163, 0;
	st.shared.u32 	[%r40+48], %r163;
	mov.f32 	%f769, 0f00000000;
$L__BB0_131:
	setp.leu.f32 	%p56, %f770, 0f00000000;
	@%p56 bra 	$L__BB0_133;
	mov.b32 	%r164, 0;
	st.shared.u32 	[%r40+52], %r164;
	mov.f32 	%f770, 0f00000000;
$L__BB0_133:
	setp.leu.f32 	%p57, %f771, 0f00000000;
	@%p57 bra 	$L__BB0_135;
	mov.b32 	%r165, 0;
	st.shared.u32 	[%r40+56], %r165;
	mov.f32 	%f771, 0f00000000;
$L__BB0_135:
	setp.leu.f32 	%p58, %f772, 0f00000000;
	@%p58 bra 	$L__BB0_137;
	mov.b32 	%r166, 0;
	st.shared.u32 	[%r40+60], %r166;
	mov.f32 	%f772, 0f00000000;
$L__BB0_137:
	setp.leu.f32 	%p59, %f757, 0f00000000;
	@%p59 bra 	$L__BB0_139;
	mov.b32 	%r167, 0;
	st.shared.u32 	[%r40], %r167;
	mov.f32 	%f757, 0f00000000;
$L__BB0_139:
	setp.leu.f32 	%p60, %f758, 0f00000000;
	@%p60 bra 	$L__BB0_141;
	mov.b32 	%r168, 0;
	st.shared.u32 	[%r40+4], %r168;
	mov.f32 	%f758, 0f00000000;
$L__BB0_141:
	setp.leu.f32 	%p61, %f759, 0f00000000;
	@%p61 bra 	$L__BB0_143;
	mov.b32 	%r169, 0;
	st.shared.u32 	[%r40+8], %r169;
	mov.f32 	%f759, 0f00000000;
$L__BB0_143:
	setp.leu.f32 	%p62, %f760, 0f00000000;
	@%p62 bra 	$L__BB0_145;
	mov.b32 	%r170, 0;
	st.shared.u32 	[%r40+12], %r170;
	mov.f32 	%f760, 0f00000000;
$L__BB0_145:
	setp.leu.f32 	%p63, %f761, 0f00000000;
	@%p63 bra 	$L__BB0_147;
	mov.b32 	%r171, 0;
	st.shared.u32 	[%r40+16], %r171;
	mov.f32 	%f761, 0f00000000;
$L__BB0_147:
	setp.leu.f32 	%p64, %f762, 0f00000000;
	@%p64 bra 	$L__BB0_149;
	mov.b32 	%r172, 0;
	st.shared.u32 	[%r40+20], %r172;
	mov.f32 	%f762, 0f00000000;
$L__BB0_149:
	setp.leu.f32 	%p65, %f763, 0f00000000;
	@%p65 bra 	$L__BB0_151;
	mov.b32 	%r173, 0;
	st.shared.u32 	[%r40+24], %r173;
	mov.f32 	%f763, 0f00000000;
$L__BB0_151:
	setp.leu.f32 	%p66, %f764, 0f00000000;
	@%p66 bra 	$L__BB0_153;
	mov.b32 	%r174, 0;
	st.shared.u32 	[%r40+28], %r174;
	mov.f32 	%f764, 0f00000000;
$L__BB0_153:
	setp.leu.f32 	%p67, %f765, 0f00000000;
	@%p67 bra 	$L__BB0_155;
	mov.b32 	%r175, 0;
	st.shared.u32 	[%r40+32], %r175;
	mov.f32 	%f765, 0f00000000;
$L__BB0_155:
	setp.leu.f32 	%p68, %f766, 0f00000000;
	@%p68 bra 	$L__BB0_157;
	mov.b32 	%r176, 0;
	st.shared.u32 	[%r40+36], %r176;
	mov.f32 	%f766, 0f00000000;
$L__BB0_157:
	setp.leu.f32 	%p69, %f767, 0f00000000;
	@%p69 bra 	$L__BB0_159;
	mov.b32 	%r177, 0;
	st.shared.u32 	[%r40+40], %r177;
	mov.f32 	%f767, 0f00000000;
$L__BB0_159:
	setp.leu.f32 	%p70, %f768, 0f00000000;
	@%p70 bra 	$L__BB0_161;
	mov.b32 	%r178, 0;
	st.shared.u32 	[%r40+44], %r178;
	mov.f32 	%f768, 0f00000000;
$L__BB0_161:
	setp.leu.f32 	%p71, %f769, 0f00000000;
	@%p71 bra 	$L__BB0_163;
	mov.b32 	%r179, 0;
	st.shared.u32 	[%r40+48], %r179;
	mov.f32 	%f769, 0f00000000;
$L__BB0_163:
	setp.leu.f32 	%p72, %f770, 0f00000000;
	@%p72 bra 	$L__BB0_165;
	mov.b32 	%r180, 0;
	st.shared.u32 	[%r40+52], %r180;
	mov.f32 	%f770, 0f00000000;
$L__BB0_165:
	setp.leu.f32 	%p73, %f771, 0f00000000;
	@%p73 bra 	$L__BB0_167;
	mov.b32 	%r181, 0;
	st.shared.u32 	[%r40+56], %r181;
	mov.f32 	%f771, 0f00000000;
$L__BB0_167:
	setp.leu.f32 	%p74, %f772, 0f00000000;
	@%p74 bra 	$L__BB0_169;
	mov.b32 	%r182, 0;
	st.shared.u32 	[%r40+60], %r182;
	mov.f32 	%f772, 0f00000000;
$L__BB0_169:
	add.s32 	%r267, %r267, %r52;
	setp.lt.s32 	%p75, %r267, %r1;
	@%p75 bra 	$L__BB0_105;
$L__BB0_170:
	bar.sync 	0;
	@%p4 bra 	$L__BB0_187;
	setp.lt.s32 	%p100, %r3, 1;
	@%p100 bra 	$L__BB0_186;
	cvt.u16.u32 	%rs1, %r6;
	shl.b32 	%r201, %r4, 2;
	mov.u32 	%r202, _ZZ8cuda_knnPfPKfS1_PKiE2sD;
	add.s32 	%r203, %r201, %r202;
	add.s32 	%r55, %r203, 256;
	mov.b32 	%r268, 0;
	mov.b16 	%rs13, 0;
	mov.u16 	%rs14, %rs13;
$L__BB0_173:
	sub.s32 	%r57, %r6, %r268;
	shl.b32 	%r204, %r268, 6;
	add.s32 	%r58, %r7, %r204;
	ld.shared.f32 	%f225, [%r58];
	setp.le.u32 	%p101, %r6, %r268;
	mov.f32 	%f796, %f225;
	mov.u32 	%r282, %r268;
	@%p101 bra 	$L__BB0_185;
	sub.s32 	%r206, %r268, %r6;
	setp.gt.u32 	%p102, %r206, -8;
	mov.u32 	%r274, %r268;
	mov.u32 	%r282, %r268;
	mov.f32 	%f796, %f225;
	@%p102 bra 	$L__BB0_177;
	and.b32  	%r207, %r57, -8;
	neg.s32 	%r270, %r207;
	add.s32 	%r269, %r55, %r204;
	mov.u32 	%r274, %r268;
	mov.u32 	%r282, %r268;
	mov.f32 	%f796, %f225;
$L__BB0_176:
	.pragma "nounroll";
	ld.shared.f32 	%f613, [%r269+-256];
	setp.lt.f32 	%p103, %f613, %f796;
	selp.f32 	%f614, %f613, %f796, %p103;
	selp.b32 	%r209, %r274, %r282, %p103;
	ld.shared.f32 	%f615, [%r269+-192];
	setp.lt.f32 	%p104, %f615, %f614;
	selp.f32 	%f616, %f615, %f614, %p104;
	add.s32 	%r210, %r274, 1;
	selp.b32 	%r211, %r210, %r209, %p104;
	ld.shared.f32 	%f617, [%r269+-128];
	setp.lt.f32 	%p105, %f617, %f616;
	selp.f32 	%f618, %f617, %f616, %p105;
	add.s32 	%r212, %r274, 2;
	selp.b32 	%r213, %r212, %r211, %p105;
	ld.shared.f32 	%f619, [%r269+-64];
	setp.lt.f32 	%p106, %f619, %f618;
	selp.f32 	%f620, %f619, %f618, %p106;
	add.s32 	%r214, %r274, 3;
	selp.b32 	%r215, %r214, %r213, %p106;
	ld.shared.f32 	%f621, [%r269];
	setp.lt.f32 	%p107, %f621, %f620;
	selp.f32 	%f622, %f621, %f620, %p107;
	add.s32 	%r216, %r274, 4;
	selp.b32 	%r217, %r216, %r215, %p107;
	ld.shared.f32 	%f623, [%r269+64];
	setp.lt.f32 	%p108, %f623, %f622;
	selp.f32 	%f624, %f623, %f622, %p108;
	add.s32 	%r218, %r274, 5;
	selp.b32 	%r219, %r218, %r217, %p108;
	ld.shared.f32 	%f625, [%r269+128];
	setp.lt.f32 	%p109, %f625, %f624;
	selp.f32 	%f626, %f625, %f624, %p109;
	add.s32 	%r220, %r274, 6;
	selp.b32 	%r221, %r220, %r219, %p109;
	ld.shared.f32 	%f627, [%r269+192];
	setp.lt.f32 	%p110, %f627, %f626;
	selp.f32 	%f796, %f627, %f626, %p110;
	add.s32 	%r222, %r274, 7;
	selp.b32 	%r282, %r222, %r221, %p110;
	add.s32 	%r274, %r274, 8;
	add.s32 	%r270, %r270, 8;
	add.s32 	%r269, %r269, 512;
	setp.ne.s32 	%p111, %r270, 0;
	@%p111 bra 	$L__BB0_176;
$L__BB0_177:
	and.b32  	%r223, %r57, 7;
	setp.eq.s32 	%p112, %r223, 0;
	@%p112 bra 	$L__BB0_185;
	sub.s16 	%rs10, %rs1, %rs14;
	cvt.u32.u16 	%r225, %rs10;
	and.b32  	%r73, %r225, 7;
	add.s32 	%r226, %r73, -1;
	setp.lt.u32 	%p113, %r226, 3;
	@%p113 bra 	$L__BB0_180;
	shl.b32 	%r227, %r274, 6;
	add.s32 	%r228, %r7, %r227;
	ld.shared.f32 	%f629, [%r228];
	setp.lt.f32 	%p114, %f629, %f796;
	selp.f32 	%f630, %f629, %f796, %p114;
	selp.b32 	%r229, %r274, %r282, %p114;
	add.s32 	%r230, %r274, 1;
	ld.shared.f32 	%f631, [%r228+64];
	setp.lt.f32 	%p115, %f631, %f630;
	selp.f32 	%f632, %f631, %f630, %p115;
	selp.b32 	%r231, %r230, %r229, %p115;
	add.s32 	%r232, %r274, 2;
	ld.shared.f32 	%f633, [%r228+128];
	setp.lt.f32 	%p116, %f633, %f632;
	selp.f32 	%f634, %f633, %f632, %p116;
	selp.b32 	%r233, %r232, %r231, %p116;
	add.s32 	%r234, %r274, 3;
	ld.shared.f32 	%f635, [%r228+192];
	setp.lt.f32 	%p117, %f635, %f634;
	selp.f32 	%f796, %f635, %f634, %p117;
	selp.b32 	%r282, %r234, %r233, %p117;
	add.s32 	%r274, %r274, 4;
$L__BB0_180:
	and.b32  	%r235, %r73, 3;
	setp.eq.s32 	%p118, %r235, 0;
	@%p118 bra 	$L__BB0_185;
	sub.s16 	%rs5, %rs1, %rs13;
	and.b16  	%rs11, %rs5, 3;
	setp.eq.s16 	%p119, %rs11, 1;
	@%p119 bra 	$L__BB0_183;
	shl.b32 	%r237, %r274, 6;
	add.s32 	%r238, %r7, %r237;
	ld.shared.f32 	%f637, [%r238];
	setp.lt.f32 	%p120, %f637, %f796;
	selp.f32 	%f638, %f637, %f796, %p120;
	selp.b32 	%r239, %r274, %r282, %p120;
	add.s32 	%r240, %r274, 1;
	ld.shared.f32 	%f639, [%r238+64];
	setp.lt.f32 	%p121, %f639, %f638;
	selp.f32 	%f796, %f639, %f638, %p121;
	selp.b32 	%r282, %r240, %r239, %p121;
	add.s32 	%r274, %r274, 2;
$L__BB0_183:
	and.b16  	%rs12, %rs5, 1;
	setp.eq.b16 	%p122, %rs12, 1;
	not.pred 	%p123, %p122;
	@%p123 bra 	$L__BB0_185;
	shl.b32 	%r241, %r274, 6;
	add.s32 	%r242, %r7, %r241;
	ld.shared.f32 	%f640, [%r242];
	setp.lt.f32 	%p124, %f640, %f796;
	selp.f32 	%f796, %f640, %f796, %p124;
	selp.b32 	%r282, %r274, %r282, %p124;
$L__BB0_185:
	shl.b32 	%r243, %r282, 6;
	add.s32 	%r244, %r7, %r243;
	st.shared.f32 	[%r244], %f225;
	st.shared.f32 	[%r58], %f796;
	add.s32 	%r268, %r268, 1;
	setp.ne.s32 	%p125, %r268, %r3;
	add.s16 	%rs14, %rs14, 1;
	add.s16 	%rs13, %rs13, 1;
	@%p125 bra 	$L__BB0_173;
$L__BB0_186:
	ld.param.u64 	%rd32, [_Z8cuda_knnPfPKfS1_PKi_param_0];
	shl.b32 	%r245, %r3, 6;
	mov.u32 	%r246, _ZZ8cuda_knnPfPKfS1_PKiE2sD;
	add.s32 	%r247, %r246, %r245;
	shl.b32 	%r248, %r4, 2;
	add.s32 	%r249, %r247, %r248;
	ld.shared.f32 	%f641, [%r249+-64];
	setp.lt.f32 	%p126, %f641, 0f00000000;
	neg.f32 	%f642, %f641;
	selp.f32 	%f643, %f642, %f641, %p126;
	sqrt.rn.f32 	%f644, %f643;
	cvta.to.global.u64 	%rd29, %rd32;
	mul.wide.s32 	%rd30, %r94, 4;
	add.s64 	%rd31, %rd29, %rd30;
	st.global.f32 	[%rd31], %f644;
$L__BB0_187:
	ret;

}


// ===== COMPILED SASS (sm_100) =====

	.target	sm_100

	.elftype	@"ET_EXEC"


//--------------------- .note.nv.tkinfo           --------------------------
	.section	.note.nv.tkinfo,"",@"SHT_NOTE"
	.sectionflags	@"SHF_NOTE_NV_TKINFO"
	.tkinfo
        /*0018*/ 	.word	0x00000002
        /*0030*/ 	.string	""
        /*0030*/ 	.string	"ptxas"
        /*0030*/ 	.string	"Cuda compilation tools, release 13.0, V13.0.88"
        /*0030*/ 	.string	"Build cuda_13.0.r13.0/compiler.36424714_0"
        /*0030*/ 	.string	"-arch sm_100 -m 64 "



//--------------------- .note.nv.cuinfo           --------------------------
	.section	.note.nv.cuinfo,"",@"SHT_NOTE"
	.sectionflags	@"SHF_NOTE_NV_CUINFO"
        /*0018*/ 	.short	0x0002
        /*001a*/ 	.short	0x0064
        /*001c*/ 	.short	0x0082
	.zero		2


//--------------------- .nv.info                  --------------------------
	.section	.nv.info,"",@"SHT_CUDA_INFO"
	.align	4


	//----- nvinfo : EIATTR_REGCOUNT
	.align		4
        /*0000*/ 	.byte	0x04, 0x2f
        /*0002*/ 	.short	(.L_1 - .L_0)
	.align		4
.L_0:
        /*0004*/ 	.word	index@(_Z8cuda_knnPfPKfS1_PKi)
        /*0008*/ 	.word	0x00000038


	//----- nvinfo : EIATTR_FRAME_SIZE
	.align		4
.L_1:
        /*000c*/ 	.byte	0x04, 0x11
        /*000e*/ 	.short	(.L_3 - .L_2)
	.align		4
.L_2:
        /*0010*/ 	.word	index@($__internal_0_$__cuda_sm20_sqrt_rn_f32_slowpath)
        /*0014*/ 	.word	0x00000000


	//----- nvinfo : EIATTR_FRAME_SIZE
	.align		4
.L_3:
        /*0018*/ 	.byte	0x04, 0x11
        /*001a*/ 	.short	(.L_5 - .L_4)
	.align		4
.L_4:
        /*001c*/ 	.word	index@(_Z8cuda_knnPfPKfS1_PKi)
        /*0020*/ 	.word	0x00000000


	//----- nvinfo : EIATTR_MIN_STACK_SIZE
	.align		4
.L_5:
        /*0024*/ 	.byte	0x04, 0x12
        /*0026*/ 	.short	(.L_7 - .L_6)
	.align		4
.L_6:
        /*0028*/ 	.word	index@(_Z8cuda_knnPfPKfS1_PKi)
        /*002c*/ 	.word	0x00000000
.L_7:


//--------------------- .nv.compat                --------------------------
	.section	.nv.compat,"",@"SHT_CUDA_COMPAT_INFO"
	.align	4
        /*0000*/ 	.byte	0x02, 0x09, 0x00, 0x00, 0x02, 0x02, 0x01, 0x00, 0x02, 0x05, 0x05, 0x00, 0x03, 0x07, 0x01, 0x01
        /*0010*/ 	.byte	0x02, 0x03, 0x00, 0x00, 0x02, 0x06, 0x01, 0x00, 0x04, 0x0b, 0x08, 0x00, 0x01, 0x00, 0x00, 0x00
        /*0020*/ 	.byte	0x00, 0x00, 0x00, 0x00


//--------------------- .nv.info._Z8cuda_knnPfPKfS1_PKi --------------------------
	.section	.nv.info._Z8cuda_knnPfPKfS1_PKi,"",@"SHT_CUDA_INFO"
	.sectionflags	@""
	.align	4


	//----- nvinfo : EIATTR_CUDA_API_VERSION
	.align		4
        /*0000*/ 	.byte	0x04, 0x37
        /*0002*/ 	.short	(.L_9 - .L_8)
.L_8:
        /*0004*/ 	.word	0x00000082


	//----- nvinfo : EIATTR_KPARAM_INFO
	.align		4
.L_9:
        /*0008*/ 	.byte	0x04, 0x17
        /*000a*/ 	.short	(.L_11 - .L_10)
.L_10:
        /*000c*/ 	.word	0x00000000
        /*0010*/ 	.short	0x0003
        /*0012*/ 	.short	0x0018
        /*0014*/ 	.byte	0x00, 0xf5, 0x21, 0x00


	//----- nvinfo : EIATTR_KPARAM_INFO
	.align		4
.L_11:
        /*0018*/ 	.byte	0x04, 0x17
        /*001a*/ 	.short	(.L_13 - .L_12)
.L_12:
        /*001c*/ 	.word	0x00000000
        /*0020*/ 	.short	0x0002
        /*0022*/ 	.short	0x0010
        /*0024*/ 	.byte	0x00, 0xf5, 0x21, 0x00


	//----- nvinfo : EIATTR_KPARAM_INFO
	.align		4
.L_13:
        /*0028*/ 	.byte	0x04, 0x17
        /*002a*/ 	.short	(.L_15 - .L_14)
.L_14:
        /*002c*/ 	.word	0x00000000
        /*0030*/ 	.short	0x0001
        /*0032*/ 	.short	0x0008
        /*0034*/ 	.byte	0x00, 0xf5, 0x21, 0x00


	//----- nvinfo : EIATTR_KPARAM_INFO
	.align		4
.L_15:
        /*0038*/ 	.byte	0x04, 0x17
        /*003a*/ 	.short	(.L_17 - .L_16)
.L_16:
        /*003c*/ 	.word	0x00000000
        /*0040*/ 	.short	0x0000
        /*0042*/ 	.short	0x0000
        /*0044*/ 	.byte	0x00, 0xf5, 0x21, 0x00


	//----- nvinfo : EIATTR_SPARSE_MMA_MASK
	.align		4
.L_17:
        /*0048*/ 	.byte	0x03, 0x50
        /*004a*/ 	.short	0x0000


	//----- nvinfo : EIATTR_MAXREG_COUNT
	.align		4
        /*004c*/ 	.byte	0x03, 0x1b
        /*004e*/ 	.short	0x00ff


	//----- nvinfo : EIATTR_NUM_BARRIERS
	.align		4
        /*0050*/ 	.byte	0x02, 0x4c
        /*0052*/ 	.byte	0x01
	.zero		1


	//----- nvinfo : EIATTR_MERCURY_ISA_VERSION
	.align		4
        /*0054*/ 	.byte	0x03, 0x5f
        /*0056*/ 	.short	0x0101


	//----- nvinfo : EIATTR_VRC_CTA_INIT_COUNT
	.align		4
        /*0058*/ 	.byte	0x02, 0x4a
	.zero		1
	.zero		1


	//----- nvinfo : EIATTR_EXIT_INSTR_OFFSETS
	.align		4
        /*005c*/ 	.byte	0x04, 0x1c
        /*005e*/ 	.short	(.L_19 - .L_18)


	//   ....[0]....
.L_18:
        /*0060*/ 	.word	0x00003130


	//   ....[1]....
        /*0064*/ 	.word	0x00003ac0


	//----- nvinfo : EIATTR_CRS_STACK_SIZE
	.align		4
.L_19:
        /*0068*/ 	.byte	0x04, 0x1e
        /*006a*/ 	.short	(.L_21 - .L_20)
.L_20:
        /*006c*/ 	.word	0x00000000


	//----- nvinfo : EIATTR_CBANK_PARAM_SIZE
	.align		4
.L_21:
        /*0070*/ 	.byte	0x03, 0x19
        /*0072*/ 	.short	0x0020


	//----- nvinfo : EIATTR_PARAM_CBANK
	.align		4
        /*0074*/ 	.byte	0x04, 0x0a
        /*0076*/ 	.short	(.L_23 - .L_22)
	.align		4
.L_22:
        /*0078*/ 	.word	index@(.nv.constant0._Z8cuda_knnPfPKfS1_PKi)
        /*007c*/ 	.short	0x0380
        /*007e*/ 	.short	0x0020


	//----- nvinfo : EIATTR_SW_WAR
	.align		4
.L_23:
        /*0080*/ 	.byte	0x04, 0x36
        /*0082*/ 	.short	(.L_25 - .L_24)
.L_24:
        /*0084*/ 	.word	0x00000008
.L_25:


//--------------------- .nv.callgraph             --------------------------
	.section	.nv.callgraph,"",@"SHT_CUDA_CALLGRAPH"
	.align	4
	.sectionentsize	8
	.align		4
        /*0000*/ 	.word	0x00000000
	.align		4
        /*0004*/ 	.word	0xffffffff
	.align		4
        /*0008*/ 	.word	0x00000000
	.align		4
        /*000c*/ 	.word	0xfffffffe
	.align		4
        /*0010*/ 	.word	0x00000000
	.align		4
        /*0014*/ 	.word	0xfffffffd
	.align		4
        /*0018*/ 	.word	0x00000000
	.align		4
        /*001c*/ 	.word	0xfffffffc


//--------------------- .text._Z8cuda_knnPfPKfS1_PKi --------------------------
	.section	.text._Z8cuda_knnPfPKfS1_PKi,"ax",@progbits
	.align	128
        .global         _Z8cuda_knnPfPKfS1_PKi
        .type           _Z8cuda_knnPfPKfS1_PKi,@function
        .size           _Z8cuda_knnPfPKfS1_PKi,(.L_x_36 - _Z8cuda_knnPfPKfS1_PKi)
        .other          _Z8cuda_knnPfPKfS1_PKi,@"STO_CUDA_ENTRY STV_DEFAULT"
_Z8cuda_knnPfPKfS1_PKi:
.text._Z8cuda_knnPfPKfS1_PKi:
[----:B------:R-:W-:Y:S08]  /*0000*/  LDC R1, c[0x0][0x37c] ;  /* 0x0000df00ff017b82 */ /* 0x000ff00000000800 */
[----:B------:R-:W0:Y:S01]  /*0010*/  LDC.64 R2, c[0x0][0x398] ;  /* 0x0000e600ff027b82 */ /* 0x000e220000000a00 */
[----:B------:R-:W0:Y:S02]  /*0020*/  LDCU.64 UR8, c[0x0][0x358] ;  /* 0x00006b00ff0877ac */ /* 0x000e240008000a00 */
[----:B0-----:R-:W2:Y:S04]  /*0030*/  LDG.E R5, desc[UR8][R2.64+0x4] ;  /* 0x0000040802057981 */ /* 0x001ea8000c1e1900 */
[----:B------:R-:W3:Y:S04]  /*0040*/  LDG.E R6, desc[UR8][R2.64+0x8] ;  /* 0x0000080802067981 */ /* 0x000ee8000c1e1900 */
[----:B------:R-:W4:Y:S04]  /*0050*/  LDG.E R8, desc[UR8][R2.64+0xc] ;  /* 0x00000c0802087981 */ /* 0x000f28000c1e1900 */
[----:B------:R0:W5:Y:S01]  /*0060*/  LDG.E R33, desc[UR8][R2.64] ;  /* 0x0000000802217981 */ /* 0x000162000c1e1900 */
[----:B------:R-:W1:Y:S01]  /*0070*/  S2UR UR4, SR_CTAID.X ;  /* 0x00000000000479c3 */ /* 0x000e620000002500 */
[----:B------:R-:W-:Y:S01]  /*0080*/  UMOV UR6, 0x400 ;  /* 0x0000040000067882 */ /* 0x000fe20000000000 */
[----:B------:R-:W-:Y:S01]  /*0090*/  BSSY.RECONVERGENT B0, `(.L_x_0) ;  /* 0x00000be000007945 */ /* 0x000fe20003800200 */
[----:B------:R-:W1:Y:S01]  /*00a0*/  S2R R7, SR_CTAID.Y ;  /* 0x0000000000077919 */ /* 0x000e620000002600 */
[----:B------:R-:W0:Y:S04]  /*00b0*/  S2R R0, SR_TID.X ;  /* 0x0000000000007919 */ /* 0x000e280000002100 */
[----:B------:R-:W1:Y:S01]  /*00c0*/  LDC R4, c[0x0][0x370] ;  /* 0x0000dc00ff047b82 */ /* 0x000e620000000800 */
[----:B------:R-:W0:Y:S07]  /*00d0*/  LDCU UR13, c[0x0][0x360] ;  /* 0x00006c00ff0d77ac */ /* 0x000e2e0008000800 */
[----:B------:R-:W0:Y:S01]  /*00e0*/  S2UR UR12, SR_CgaCtaId ;  /* 0x00000000000c79c3 */ /* 0x000e220000008800 */
[----:B-1----:R-:W-:Y:S01]  /*00f0*/  IMAD R7, R7, R4, UR4 ;  /* 0x0000000407077e24 */ /* 0x002fe2000f8e0204 */
[----:B------:R-:W-:-:S04]  /*0100*/  UIADD3 UR4, UPT, UPT, UR6, 0xd80, URZ ;  /* 0x00000d8006047890 */ /* 0x000fc8000fffe0ff */
[----:B0-----:R-:W-:Y:S01]  /*0110*/  LEA R32, R7, R0, 0x4 ;  /* 0x0000000007207211 */ /* 0x001fe200078e20ff */
[----:B------:R-:W-:-:S06]  /*0120*/  ULEA UR4, UR12, UR4, 0x18 ;  /* 0x000000040c047291 */ /* 0x000fcc000f8ec0ff */
[----:B------:R-:W-:Y:S02]  /*0130*/  LEA R31, R0, UR4, 0x2 ;  /* 0x00000004001f7c11 */ /* 0x000fe4000f8e10ff */
[----:B--2---:R-:W-:-:S04]  /*0140*/  ISETP.GE.AND P0, PT, R32, R5, PT ;  /* 0x000000052000720c */ /* 0x004fc80003f06270 */
[----:B------:R-:W-:Y:S02]  /*0150*/  ISETP.LT.U32.AND P0, PT, R0, 0x10, !P0 ;  /* 0x000000100000780c */ /* 0x000fe40004701070 */
[----:B---3--:R-:W-:Y:S02]  /*0160*/  R2UR UR7, R6 ;  /* 0x00000000060772ca */ /* 0x008fe400000e0000 */
[----:B----4-:R-:W-:-:S09]  /*0170*/  R2UR UR5, R8 ;  /* 0x00000000080572ca */ /* 0x010fd200000e0000 */
[----:B------:R-:W-:Y:S06]  /*0180*/  @!P0 BRA `(.L_x_1) ;  /* 0x0000000800b88947 */ /* 0x000fec0003800000 */
[----:B------:R-:W-:-:S09]  /*0190*/  UISETP.GE.AND UP0, UPT, UR7, 0x1, UPT ;  /* 0x000000010700788c */ /* 0x000fd2000bf06270 */
[----:B------:R-:W-:Y:S05]  /*01a0*/  BRA.U !UP0, `(.L_x_2) ;  /* 0x0000000508a87547 */ /* 0x000fea000b800000 */
[----:B------:R-:W-:Y:S01]  /*01b0*/  UISETP.GE.U32.AND UP0, UPT, UR7, 0x10, UPT ;  /* 0x000000100700788c */ /* 0x000fe2000bf06070 */
[----:B------:R-:W-:Y:S01]  /*01c0*/  HFMA2 R4, -RZ, RZ, 0, 0 ;  /* 0x00000000ff047431 */ /* 0x000fe200000001ff */
[----:B------:R-:W-:Y:S01]  /*01d0*/  ULEA UR4, UR12, UR6, 0x18 ;  /* 0x000000060c047291 */ /* 0x000fe2000f8ec0ff */
[----:B------:R-:W-:Y:S01]  /*01e0*/  IMAD R2, R32, UR7, RZ ;  /* 0x0000000720027c24 */ /* 0x000fe2000f8e02ff */
[----:B------:R-:W-:-:S04]  /*01f0*/  ULOP3.LUT UR10, UR7, 0xf, URZ, 0xc0, !UPT ;  /* 0x0000000f070a7892 */ /* 0x000fc8000f8ec0ff */
[----:B------:R-:W-:Y:S01]  /*0200*/  LEA R3, R0, UR4, 0x2 ;  /* 0x0000000400037c11 */ /* 0x000fe2000f8e10ff */
[----:B------:R-:W-:Y:S01]  /*0210*/  UISETP.NE.AND UP1, UPT, UR10, URZ, UPT ;  /* 0x000000ff0a00728c */ /* 0x000fe2000bf25270 */
[----:B------:R-:W-:Y:S10]  /*0220*/  BRA.U !UP0, `(.L_x_3) ;  /* 0x0000000108a87547 */ /* 0x000ff4000b800000 */
[----:B------:R-:W-:Y:S01]  /*0230*/  ULOP3.LUT UR4, UR7, 0x7ffffff0, URZ, 0xc0, !UPT ;  /* 0x7ffffff007047892 */ /* 0x000fe2000f8ec0ff */
[----:B------:R-:W-:-:S05]  /*0240*/  MOV R5, RZ ;  /* 0x000000ff00057202 */ /* 0x000fca0000000f00 */
[----:B------:R-:W-:-:S07]  /*0250*/  MOV R4, UR4 ;  /* 0x0000000400047c02 */ /* 0x000fce0008000f00 */
.L_x_4:
[----:B0-----:R-:W0:Y:S01]  /*0260*/  LDC.64 R6, c[0x0][0x390] ;  /* 0x0000e400ff067b82 */ /* 0x001e220000000a00 */
[----:B------:R-:W-:-:S04]  /*0270*/  IMAD.IADD R9, R2, 0x1, R5 ;  /* 0x0000000102097824 */ /* 0x000fc800078e0205 */
[----:B0-----:R-:W-:-:S05]  /*0280*/  IMAD.WIDE R6, R9, 0x4, R6 ;  /* 0x0000000409067825 */ /* 0x001fca00078e0206 */
[----:B------:R-:W2:Y:S04]  /*0290*/  LDG.E R8, desc[UR8][R6.64] ;  /* 0x0000000806087981 */ /* 0x000ea8000c1e1900 */
[----:B------:R-:W3:Y:S04]  /*02a0*/  LDG.E R10, desc[UR8][R6.64+0x4] ;  /* 0x00000408060a7981 */ /* 0x000ee8000c1e1900 */
[----:B------:R-:W4:Y:S04]  /*02b0*/  LDG.E R12, desc[UR8][R6.64+0x8] ;  /* 0x00000808060c7981 */ /* 0x000f28000c1e1900 */
        /* <DEDUP_REMOVED lines=12> */
[----:B------:R-:W4:Y:S01]  /*0380*/  LDG.E R40, desc[UR8][R6.64+0x3c] ;  /* 0x00003c0806287981 */ /* 0x000f22000c1e1900 */
[----:B------:R-:W-:-:S02]  /*0390*/  LEA R9, R5, R3, 0x6 ;  /* 0x0000000305097211 */ /* 0x000fc400078e30ff */
[----:B------:R-:W-:-:S04]  /*03a0*/  IADD3 R5, PT, PT, R5, 0x10, RZ ;  /* 0x0000001005057810 */ /* 0x000fc80007ffe0ff */
[----:B------:R-:W-:Y:S01]  /*03b0*/  ISETP.NE.AND P1, PT, R5, R4, PT ;  /* 0x000000040500720c */ /* 0x000fe20003f25270 */
[----:B--2---:R0:W-:Y:S04]  /*03c0*/  STS [R9], R8 ;  /* 0x0000000809007388 */ /* 0x0041e80000000800 */
[----:B---3--:R0:W-:Y:S04]  /*03d0*/  STS [R9+0x40], R10 ;  /* 0x0000400a09007388 */ /* 0x0081e80000000800 */
[----:B----4-:R0:W-:Y:S04]  /*03e0*/  STS [R9+0x80], R12 ;  /* 0x0000800c09007388 */ /* 0x0101e80000000800 */
[----:B------:R0:W-:Y:S04]  /*03f0*/  STS [R9+0xc0], R14 ;  /* 0x0000c00e09007388 */ /* 0x0001e80000000800 */
        /* <DEDUP_REMOVED lines=11> */
[----:B------:R0:W-:Y:S01]  /*04b0*/  STS [R9+0x3c0], R40 ;  /* 0x0003c02809007388 */ /* 0x0001e20000000800 */
[----:B------:R-:W-:Y:S05]  /*04c0*/  @P1 BRA `(.L_x_4) ;  /* 0xfffffffc00641947 */ /* 0x000fea000383ffff */
.L_x_3:
[----:B------:R-:W-:Y:S05]  /*04d0*/  BRA.U !UP1, `(.L_x_2) ;  /* 0x0000000109dc7547 */ /* 0x000fea000b800000 */
[----:B------:R-:W-:Y:S02]  /*04e0*/  UISETP.GE.U32.AND UP0, UPT, UR10, 0x8, UPT ;  /* 0x000000080a00788c */ /* 0x000fe4000bf06070 */
[----:B------:R-:W-:-:S04]  /*04f0*/  ULOP3.LUT UR4, UR7, 0x7, URZ, 0xc0, !UPT ;  /* 0x0000000707047892 */ /* 0x000fc8000f8ec0ff */
[----:B------:R-:W-:-:S03]  /*0500*/  UISETP.NE.AND UP1, UPT, UR4, URZ, UPT ;  /* 0x000000ff0400728c */ /* 0x000fc6000bf25270 */
[----:B------:R-:W-:Y:S08]  /*0510*/  BRA.U !UP0, `(.L_x_5) ;  /* 0x0000000108547547 */ /* 0x000ff0000b800000 */
[----:B------:R-:W1:Y:S01]  /*0520*/  LDC.64 R6, c[0x0][0x390] ;  /* 0x0000e400ff067b82 */ /* 0x000e620000000a00 */
[----:B------:R-:W-:-:S05]  /*0530*/  IADD3 R5, PT, PT, R2, R4, RZ ;  /* 0x0000000402057210 */ /* 0x000fca0007ffe0ff */
[----:B-1----:R-:W-:-:S05]  /*0540*/  IMAD.WIDE R6, R5, 0x4, R6 ;  /* 0x0000000405067825 */ /* 0x002fca00078e0206 */
[----:B------:R-:W2:Y:S04]  /*0550*/  LDG.E R5, desc[UR8][R6.64] ;  /* 0x0000000806057981 */ /* 0x000ea8000c1e1900 */
[----:B0-----:R-:W3:Y:S04]  /*0560*/  LDG.E R9, desc[UR8][R6.64+0x4] ;  /* 0x0000040806097981 */ /* 0x001ee8000c1e1900 */
[----:B------:R-:W4:Y:S04]  /*0570*/  LDG.E R11, desc[UR8][R6.64+0x8] ;  /* 0x00000808060b7981 */ /* 0x000f28000c1e1900 */
[----:B------:R-:W4:Y:S04]  /*0580*/  LDG.E R13, desc[UR8][R6.64+0xc] ;  /* 0x00000c08060d7981 */ /* 0x000f28000c1e1900 */
[----:B------:R-:W4:Y:S04]  /*0590*/  LDG.E R15, desc[UR8][R6.64+0x10] ;  /* 0x00001008060f7981 */ /* 0x000f28000c1e1900 */
[----:B------:R-:W4:Y:S04]  /*05a0*/  LDG.E R17, desc[UR8][R6.64+0x14] ;  /* 0x0000140806117981 */ /* 0x000f28000c1e1900 */
[----:B------:R-:W4:Y:S04]  /*05b0*/  LDG.E R19, desc[UR8][R6.64+0x18] ;  /* 0x0000180806137981 */ /* 0x000f28000c1e1900 */
[----:B------:R-:W4:Y:S01]  /*05c0*/  LDG.E R21, desc[UR8][R6.64+0x1c] ;  /* 0x00001c0806157981 */ /* 0x000f22000c1e1900 */
[C---:B------:R-:W-:Y:S01]  /*05d0*/  IMAD R8, R4.reuse, 0x40, R3 ;  /* 0x0000004004087824 */ /* 0x040fe200078e0203 */
[----:B------:R-:W-:-:S04]  /*05e0*/  IADD3 R4, PT, PT, R4, 0x8, RZ ;  /* 0x0000000804047810 */ /* 0x000fc80007ffe0ff */
[----:B--2---:R1:W-:Y:S04]  /*05f0*/  STS [R8], R5 ;  /* 0x0000000508007388 */ /* 0x0043e80000000800 */
[----:B---3--:R1:W-:Y:S04]  /*0600*/  STS [R8+0x40], R9 ;  /* 0x0000400908007388 */ /* 0x0083e80000000800 */
[----:B----4-:R1:W-:Y:S04]  /*0610*/  STS [R8+0x80], R11 ;  /* 0x0000800b08007388 */ /* 0x0103e80000000800 */
[----:B------:R1:W-:Y:S04]  /*0620*/  STS [R8+0xc0], R13 ;  /* 0x0000c00d08007388 */ /* 0x0003e80000000800 */
[----:B------:R1:W-:Y:S04]  /*0630*/  STS [R8+0x100], R15 ;  /* 0x0001000f08007388 */ /* 0x0003e80000000800 */
[----:B------:R1:W-:Y:S04]  /*0640*/  STS [R8+0x140], R17 ;  /* 0x0001401108007388 */ /* 0x0003e80000000800 */
[----:B------:R1:W-:Y:S04]  /*0650*/  STS [R8+0x180], R19 ;  /* 0x0001801308007388 */ /* 0x0003e80000000800 */
[----:B------:R1:W-:Y:S02]  /*0660*/  STS [R8+0x1c0], R21 ;  /* 0x0001c01508007388 */ /* 0x0003e40000000800 */
.L_x_5:
[----:B------:R-:W-:Y:S05]  /*0670*/  BRA.U !UP1, `(.L_x_2) ;  /* 0x0000000109747547 */ /* 0x000fea000b800000 */
[----:B------:R-:W-:Y:S02]  /*0680*/  UISETP.GE.U32.AND UP0, UPT, UR4, 0x4, UPT ;  /* 0x000000040400788c */ /* 0x000fe4000bf06070 */
[----:B------:R-:W-:-:S04]  /*0690*/  ULOP3.LUT UR10, UR7, 0x3, URZ, 0xc0, !UPT ;  /* 0x00000003070a7892 */ /* 0x000fc8000f8ec0ff */
[----:B------:R-:W-:-:S03]  /*06a0*/  UISETP.NE.AND UP1, UPT, UR10, URZ, UPT ;  /* 0x000000ff0a00728c */ /* 0x000fc6000bf25270 */
[----:B------:R-:W-:Y:S08]  /*06b0*/  BRA.U !UP0, `(.L_x_6) ;  /* 0x0000000108347547 */ /* 0x000ff0000b800000 */
[----:B------:R-:W2:Y:S01]  /*06c0*/  LDC.64 R6, c[0x0][0x390] ;  /* 0x0000e400ff067b82 */ /* 0x000ea20000000a00 */
[----:B-1----:R-:W-:-:S05]  /*06d0*/  IADD3 R5, PT, PT, R2, R4, RZ ;  /* 0x0000000402057210 */ /* 0x002fca0007ffe0ff */
[----:B--2---:R-:W-:-:S05]  /*06e0*/  IMAD.WIDE R6, R5, 0x4, R6 ;  /* 0x0000000405067825 */ /* 0x004fca00078e0206 */
[----:B------:R-:W2:Y:S04]  /*06f0*/  LDG.E R5, desc[UR8][R6.64] ;  /* 0x0000000806057981 */ /* 0x000ea8000c1e1900 */
[----:B0-----:R-:W3:Y:S04]  /*0700*/  LDG.E R9, desc[UR8][R6.64+0x4] ;  /* 0x0000040806097981 */ /* 0x001ee8000c1e1900 */
[----:B------:R-:W4:Y:S04]  /*0710*/  LDG.E R11, desc[UR8][R6.64+0x8] ;  /* 0x00000808060b7981 */ /* 0x000f28000c1e1900 */
[----:B------:R-:W4:Y:S01]  /*0720*/  LDG.E R13, desc[UR8][R6.64+0xc] ;  /* 0x00000c08060d7981 */ /* 0x000f22000c1e1900 */
[C---:B------:R-:W-:Y:S01]  /*0730*/  LEA R8, R4.reuse, R3, 0x6 ;  /* 0x0000000304087211 */ /* 0x040fe200078e30ff */
[----:B------:R-:W-:-:S04]  /*0740*/  VIADD R4, R4, 0x4 ;  /* 0x0000000404047836 */ /* 0x000fc80000000000 */
[----:B--2---:R2:W-:Y:S04]  /*0750*/  STS [R8], R5 ;  /* 0x0000000508007388 */ /* 0x0045e80000000800 */
[----:B---3--:R2:W-:Y:S04]  /*0760*/  STS [R8+0x40], R9 ;  /* 0x0000400908007388 */ /* 0x0085e80000000800 */
[----:B----4-:R2:W-:Y:S04]  /*0770*/  STS [R8+0x80], R11 ;  /* 0x0000800b08007388 */ /* 0x0105e80000000800 */
[----:B------:R2:W-:Y:S02]  /*0780*/  STS [R8+0xc0], R13 ;  /* 0x0000c00d08007388 */ /* 0x0005e40000000800 */
.L_x_6:
[----:B------:R-:W-:Y:S05]  /*0790*/  BRA.U !UP1, `(.L_x_2) ;  /* 0x00000001092c7547 */ /* 0x000fea000b800000 */
[----:B012---:R-:W0:Y:S01]  /*07a0*/  LDC.64 R8, c[0x0][0x390] ;  /* 0x0000e400ff087b82 */ /* 0x007e220000000a00 */
[----:B------:R-:W-:-:S05]  /*07b0*/  UMOV UR4, URZ ;  /* 0x000000ff00047c82 */ /* 0x000fca0008000000 */
.L_x_7:
[----:B------:R-:W-:-:S05]  /*07c0*/  IADD3 R7, PT, PT, R2, R4, RZ ;  /* 0x0000000402077210 */ /* 0x000fca0007ffe0ff */
[----:B0--3--:R-:W-:-:S06]  /*07d0*/  IMAD.WIDE R6, R7, 0x4, R8 ;  /* 0x0000000407067825 */ /* 0x009fcc00078e0208 */
[----:B------:R-:W2:Y:S01]  /*07e0*/  LDG.E R6, desc[UR8][R6.64] ;  /* 0x0000000806067981 */ /* 0x000ea2000c1e1900 */
[C---:B------:R-:W-:Y:S01]  /*07f0*/  LEA R5, R4.reuse, R3, 0x6 ;  /* 0x0000000304057211 */ /* 0x040fe200078e30ff */
[----:B------:R-:W-:Y:S01]  /*0800*/  UIADD3 UR4, UPT, UPT, UR4, 0x1, URZ ;  /* 0x0000000104047890 */ /* 0x000fe2000fffe0ff */
[----:B------:R-:W-:-:S03]  /*0810*/  IADD3 R4, PT, PT, R4, 0x1, RZ ;  /* 0x0000000104047810 */ /* 0x000fc60007ffe0ff */
[----:B------:R-:W-:Y:S01]  /*0820*/  UISETP.NE.AND UP0, UPT, UR4, UR10, UPT ;  /* 0x0000000a0400728c */ /* 0x000fe2000bf05270 */
[----:B--2---:R3:W-:Y:S08]  /*0830*/  STS [R5], R6 ;  /* 0x0000000605007388 */ /* 0x0047f00000000800 */
[----:B------:R-:W-:Y:S05]  /*0840*/  BRA.U UP0, `(.L_x_7) ;  /* 0xfffffffd00dc7547 */ /* 0x000fea000b83ffff */
.L_x_2:
[----:B------:R-:W-:Y:S01]  /*0850*/  UISETP.GE.U32.AND UP0, UPT, UR13, 0x10, UPT ;  /* 0x000000100d00788c */ /* 0x000fe2000bf06070 */
[----:B------:R-:W-:Y:S01]  /*0860*/  IMAD.MOV.U32 R2, RZ, RZ, RZ ;  /* 0x000000ffff027224 */ /* 0x000fe200078e00ff */
[----:B------:R-:W-:-:S04]  /*0870*/  ULOP3.LUT UR4, UR13, 0xf, URZ, 0xc0, !UPT ;  /* 0x0000000f0d047892 */ /* 0x000fc8000f8ec0ff */
[----:B------:R-:W-:-:S03]  /*0880*/  UISETP.NE.AND UP1, UPT, UR4, URZ, UPT ;  /* 0x000000ff0400728c */ /* 0x000fc6000bf25270 */
[----:B------:R-:W-:Y:S08]  /*0890*/  BRA.U !UP0, `(.L_x_8) ;  /* 0x0000000108607547 */ /* 0x000ff0000b800000 */
[----:B------:R-:W-:Y:S01]  /*08a0*/  ULOP3.LUT UR10, UR13, 0x7f0, URZ, 0xc0, !UPT ;  /* 0x000007f00d0a7892 */ /* 0x000fe2000f8ec0ff */
[----:B------:R-:W-:Y:S01]  /*08b0*/  HFMA2 R3, -RZ, RZ, 0, 0 ;  /* 0x00000000ff037431 */ /* 0x000fe200000001ff */
[----:B-123--:R-:W-:-:S04]  /*08c0*/  MOV R5, 0x7f7ff023 ;  /* 0x7f7ff02300057802 */ /* 0x00efc80000000f00 */
[----:B------:R-:W-:-:S07]  /*08d0*/  MOV R2, UR10 ;  /* 0x0000000a00027c02 */ /* 0x000fce0008000f00 */
.L_x_9:
[C---:B----4-:R-:W-:Y:S01]  /*08e0*/  LEA R4, R3.reuse, R31, 0x6 ;  /* 0x0000001f03047211 */ /* 0x050fe200078e30ff */
[----:B------:R-:W-:-:S04]  /*08f0*/  VIADD R3, R3, 0x10 ;  /* 0x0000001003037836 */ /* 0x000fc80000000000 */
[----:B------:R4:W-:Y:S01]  /*0900*/  STS [R4], R5 ;  /* 0x0000000504007388 */ /* 0x0009e20000000800 */
[----:B------:R-:W-:-:S03]  /*0910*/  ISETP.NE.AND P1, PT, R3, R2, PT ;  /* 0x000000020300720c */ /* 0x000fc60003f25270 */
        /* <DEDUP_REMOVED lines=16> */
.L_x_8:
[----:B------:R-:W-:Y:S05]  /*0a20*/  BRA.U !UP1, `(.L_x_1) ;  /* 0x0000000109907547 */ /* 0x000fea000b800000 */
[----:B------:R-:W-:Y:S02]  /*0a30*/  UISETP.GE.U32.AND UP0, UPT, UR4, 0x8, UPT ;  /* 0x000000080400788c */ /* 0x000fe4000bf06070 */
[----:B------:R-:W-:-:S04]  /*0a40*/  ULOP3.LUT UR10, UR13, 0x7, URZ, 0xc0, !UPT ;  /* 0x000000070d0a7892 */ /* 0x000fc8000f8ec0ff */
[----:B------:R-:W-:-:S03]  /*0a50*/  UISETP.NE.AND UP1, UPT, UR10, URZ, UPT ;  /* 0x000000ff0a00728c */ /* 0x000fc6000bf25270 */
[----:B------:R-:W-:Y:S08]  /*0a60*/  BRA.U !UP0, `(.L_x_10) ;  /* 0x00000001082c7547 */ /* 0x000ff0000b800000 */
[C---:B------:R-:W-:Y:S02]  /*0a70*/  LEA R3, R2.reuse, R31, 0x6 ;  /* 0x0000001f02037211 */ /* 0x040fe400078e30ff */
[----:B----4-:R-:W-:Y:S02]  /*0a80*/  MOV R4, 0x7f7ff023 ;  /* 0x7f7ff02300047802 */ /* 0x010fe40000000f00 */
[----:B------:R-:W-:-:S03]  /*0a90*/  IADD3 R2, PT, PT, R2, 0x8, RZ ;  /* 0x0000000802027810 */ /* 0x000fc60007ffe0ff */
[----:B------:R4:W-:Y:S04]  /*0aa0*/  STS [R3], R4 ;  /* 0x0000000403007388 */ /* 0x0009e80000000800 */
[----:B------:R4:W-:Y:S04]  /*0ab0*/  STS [R3+0x40], R4 ;  /* 0x0000400403007388 */ /* 0x0009e80000000800 */
[----:B------:R4:W-:Y:S04]  /*0ac0*/  STS [R3+0x80], R4 ;  /* 0x0000800403007388 */ /* 0x0009e80000000800 */
[----:B------:R4:W-:Y:S04]  /*0ad0*/  STS [R3+0xc0], R4 ;  /* 0x0000c00403007388 */ /* 0x0009e80000000800 */
[----:B------:R4:W-:Y:S04]  /*0ae0*/  STS [R3+0x100], R4 ;  /* 0x0001000403007388 */ /* 0x0009e80000000800 */
[----:B------:R4:W-:Y:S04]  /*0af0*/  STS [R3+0x140], R4 ;  /* 0x0001400403007388 */ /* 0x0009e80000000800 */
[----:B------:R4:W-:Y:S04]  /*0b00*/  STS [R3+0x180], R4 ;  /* 0x0001800403007388 */ /* 0x0009e80000000800 */
[----:B------:R4:W-:Y:S02]  /*0b10*/  STS [R3+0x1c0], R4 ;  /* 0x0001c00403007388 */ /* 0x0009e40000000800 */
.L_x_10:
[----:B------:R-:W-:Y:S05]  /*0b20*/  BRA.U !UP1, `(.L_x_1) ;  /* 0x0000000109507547 */ /* 0x000fea000b800000 */
[----:B------:R-:W-:Y:S02]  /*0b30*/  UISETP.GE.U32.AND UP0, UPT, UR10, 0x4, UPT ;  /* 0x000000040a00788c */ /* 0x000fe4000bf06070 */
[----:B------:R-:W-:-:S04]  /*0b40*/  ULOP3.LUT UR11, UR13, 0x3, URZ, 0xc0, !UPT ;  /* 0x000000030d0b7892 */ /* 0x000fc8000f8ec0ff */
[----:B------:R-:W-:-:S03]  /*0b50*/  UISETP.NE.AND UP1, UPT, UR11, URZ, UPT ;  /* 0x000000ff0b00728c */ /* 0x000fc6000bf25270 */
[----:B------:R-:W-:Y:S08]  /*0b60*/  BRA.U !UP0, `(.L_x_11) ;  /* 0x00000001081c7547 */ /* 0x000ff0000b800000 */
[C---:B----4-:R-:W-:Y:S01]  /*0b70*/  LEA R3, R2.reuse, R31, 0x6 ;  /* 0x0000001f02037211 */ /* 0x050fe200078e30ff */
[----:B------:R-:W-:Y:S01]  /*0b80*/  IMAD.MOV.U32 R4, RZ, RZ, 0x7f7ff023 ;  /* 0x7f7ff023ff047424 */ /* 0x000fe200078e00ff */
[----:B------:R-:W-:-:S04]  /*0b90*/  IADD3 R2, PT, PT, R2, 0x4, RZ ;  /* 0x0000000402027810 */ /* 0x000fc80007ffe0ff */
[----:B------:R4:W-:Y:S04]  /*0ba0*/  STS [R3], R4 ;  /* 0x0000000403007388 */ /* 0x0009e80000000800 */
[----:B------:R4:W-:Y:S04]  /*0bb0*/  STS [R3+0x40], R4 ;  /* 0x0000400403007388 */ /* 0x0009e80000000800 */
[----:B------:R4:W-:Y:S04]  /*0bc0*/  STS [R3+0x80], R4 ;  /* 0x0000800403007388 */ /* 0x0009e80000000800 */
[----:B------:R4:W-:Y:S02]  /*0bd0*/  STS [R3+0xc0], R4 ;  /* 0x0000c00403007388 */ /* 0x0009e40000000800 */
.L_x_11:
[----:B------:R-:W-:Y:S05]  /*0be0*/  BRA.U !UP1, `(.L_x_1) ;  /* 0x0000000109207547 */ /* 0x000fea000b800000 */
[----:B----4-:R-:W-:Y:S01]  /*0bf0*/  MOV R4, 0x7f7ff023 ;  /* 0x7f7ff02300047802 */ /* 0x010fe20000000f00 */
[----:B------:R-:W-:-:S06]  /*0c00*/  UMOV UR4, URZ ;  /* 0x000000ff00047c82 */ /* 0x000fcc0008000000 */
.L_x_12:
[C---:B------:R-:W-:Y:S01]  /*0c10*/  LEA R3, R2.reuse, R31, 0x6 ;  /* 0x0000001f02037211 */ /* 0x040fe200078e30ff */
[----:B------:R-:W-:Y:S01]  /*0c20*/  UIADD3 UR4, UPT, UPT, UR4, 0x1, URZ ;  /* 0x0000000104047890 */ /* 0x000fe2000fffe0ff */
[----:B------:R-:W-:-:S03]  /*0c30*/  IADD3 R2, PT, PT, R2, 0x1, RZ ;  /* 0x0000000102027810 */ /* 0x000fc60007ffe0ff */
[----:B------:R4:W-:Y:S01]  /*0c40*/  STS [R3], R4 ;  /* 0x0000000403007388 */ /* 0x0009e20000000800 */
[----:B------:R-:W-:-:S09]  /*0c50*/  UISETP.NE.AND UP0, UPT, UR4, UR11, UPT ;  /* 0x0000000b0400728c */ /* 0x000fd2000bf05270 */
[----:B----4-:R-:W-:Y:S05]  /*0c60*/  BRA.U UP0, `(.L_x_12) ;  /* 0xfffffffd00e87547 */ /* 0x010fea000b83ffff */
.L_x_1:
[----:B------:R-:W-:Y:S05]  /*0c70*/  BSYNC.RECONVERGENT B0 ;  /* 0x0000000000007941 */ /* 0x000fea0003800200 */
.L_x_0:
[----:B------:R-:W-:Y:S01]  /*0c80*/  BAR.SYNC.DEFER_BLOCKING 0x0 ;  /* 0x0000000000007b1d */ /* 0x000fe20000010000 */
[----:B-----5:R-:W-:-:S05]  /*0c90*/  ISETP.GE.AND P1, PT, R0, R33, PT ;  /* 0x000000210000720c */ /* 0x020fca0003f26270 */
[----:B------:R-:W-:Y:S08]  /*0ca0*/  BSSY.RECONVERGENT B0, `(.L_x_13) ;  /* 0x0000247000007945 */ /* 0x000ff00003800200 */
[----:B------:R-:W-:Y:S05]  /*0cb0*/  @P1 BRA `(.L_x_14) ;  /* 0x0000002400141947 */ /* 0x000fea0003800000 */
[----:B------:R-:W-:Y:S01]  /*0cc0*/  UISETP.GE.AND UP0, UPT, UR7, 0x1, UPT ;  /* 0x000000010700788c */ /* 0x000fe2000bf06270 */
[----:B------:R-:W-:-:S08]  /*0cd0*/  IMAD R31, R0, 0x3c, R31 ;  /* 0x0000003c001f7824 */ /* 0x000fd000078e021f */
[----:B------:R-:W-:Y:S05]  /*0ce0*/  BRA.U !UP0, `(.L_x_15) ;  /* 0x0000001508f47547 */ /* 0x000fea000b800000 */
[----:B0-----:R0:W0:Y:S01]  /*0cf0*/  LDS R30, [R31] ;  /* 0x000000001f1e7984 */ /* 0x0010220000000800 */
[----:B-12---:R-:W-:-:S03]  /*0d00*/  IMAD.MOV.U32 R9, RZ, RZ, R0 ;  /* 0x000000ffff097224 */ /* 0x006fc600078e0000 */
[----:B------:R1:W2:Y:S04]  /*0d10*/  LDS R29, [R31+0x4] ;  /* 0x000004001f1d7984 */ /* 0x0002a80000000800 */
[----:B------:R1:W0:Y:S04]  /*0d20*/  LDS R28, [R31+0x8] ;  /* 0x000008001f1c7984 */ /* 0x0002280000000800 */
[----:B------:R1:W0:Y:S04]  /*0d30*/  LDS R27, [R31+0xc] ;  /* 0x00000c001f1b7984 */ /* 0x0002280000000800 */
[----:B------:R1:W0:Y:S04]  /*0d40*/  LDS R26, [R31+0x10] ;  /* 0x000010001f1a7984 */ /* 0x0002280000000800 */
[----:B------:R1:W0:Y:S04]  /*0d50*/  LDS R25, [R31+0x14] ;  /* 0x000014001f197984 */ /* 0x0002280000000800 */
[----:B------:R1:W0:Y:S04]  /*0d60*/  LDS R24, [R31+0x18] ;  /* 0x000018001f187984 */ /* 0x0002280000000800 */
[----:B------:R1:W0:Y:S04]  /*0d70*/  LDS R11, [R31+0x1c] ;  /* 0x00001c001f0b7984 */ /* 0x0002280000000800 */
[----:B------:R1:W0:Y:S04]  /*0d80*/  LDS R10, [R31+0x20] ;  /* 0x000020001f0a7984 */ /* 0x0002280000000800 */
[----:B------:R1:W0:Y:S04]  /*0d90*/  LDS R2, [R31+0x24] ;  /* 0x000024001f027984 */ /* 0x0002280000000800 */
[----:B----4-:R1:W4:Y:S04]  /*0da0*/  LDS R3, [R31+0x28] ;  /* 0x000028001f037984 */ /* 0x0103280000000800 */
[----:B------:R1:W0:Y:S04]  /*0db0*/  LDS R4, [R31+0x2c] ;  /* 0x00002c001f047984 */ /* 0x0002280000000800 */
[----:B---3--:R1:W3:Y:S04]  /*0dc0*/  LDS R5, [R31+0x30] ;  /* 0x000030001f057984 */ /* 0x0082e80000000800 */
[----:B------:R1:W0:Y:S04]  /*0dd0*/  LDS R6, [R31+0x34] ;  /* 0x000034001f067984 */ /* 0x0002280000000800 */
[----:B------:R1:W0:Y:S04]  /*0de0*/  LDS R7, [R31+0x38] ;  /* 0x000038001f077984 */ /* 0x0002280000000800 */
[----:B--2---:R1:W0:Y:S02]  /*0df0*/  LDS R8, [R31+0x3c] ;  /* 0x00003c001f087984 */ /* 0x0042240000000800 */
.L_x_20:
[----:B------:R-:W-:Y:S01]  /*0e00*/  UISETP.GE.U32.AND UP0, UPT, UR7, 0x4, UPT ;  /* 0x000000040700788c */ /* 0x000fe2000bf06070 */
[----:B------:R-:W-:Y:S01]  /*0e10*/  HFMA2 R35, -RZ, RZ, 0, 0 ;  /* 0x00000000ff237431 */ /* 0x000fe200000001ff */
[----:B------:R-:W-:Y:S02]  /*0e20*/  CS2R R38, SRZ ;  /* 0x0000000000267805 */ /* 0x000fe4000001ff00 */
[----:B------:R-:W-:Y:S02]  /*0e30*/  CS2R R36, SRZ ;  /* 0x0000000000247805 */ /* 0x000fe4000001ff00 */
[----:B------:R-:W-:Y:S02]  /*0e40*/  CS2R R48, SRZ ;  /* 0x0000000000307805 */ /* 0x000fe4000001ff00 */
[----:B------:R-:W-:Y:S02]  /*0e50*/  CS2R R50, SRZ ;  /* 0x0000000000327805 */ /* 0x000fe4000001ff00 */
[----:B------:R-:W-:-:S02]  /*0e60*/  CS2R R46, SRZ ;  /* 0x00000000002e7805 */ /* 0x000fc4000001ff00 */
[----:B------:R-:W-:Y:S02]  /*0e70*/  CS2R R44, SRZ ;  /* 0x00000000002c7805 */ /* 0x000fe4000001ff00 */
[----:B------:R-:W-:Y:S02]  /*0e80*/  CS2R R42, SRZ ;  /* 0x00000000002a7805 */ /* 0x000fe4000001ff00 */
[----:B------:R-:W-:Y:S01]  /*0e90*/  CS2R R40, SRZ ;  /* 0x0000000000287805 */ /* 0x000fe2000001ff00 */
[----:B------:R-:W-:Y:S06]  /*0ea0*/  BRA.U !UP0, `(.L_x_16) ;  /* 0x0000000908887547 */ /* 0x000fec000b800000 */
[----:B------:R-:W-:Y:S02]  /*0eb0*/  MOV R34, RZ ;  /* 0x000000ff00227202 */ /* 0x000fe40000000f00 */
[----:B------:R-:W-:-:S07]  /*0ec0*/  MOV R38, RZ ;  /* 0x000000ff00267202 */ /* 0x000fce0000000f00 */
.L_x_17:
[----:B------:R-:W2:Y:S01]  /*0ed0*/  LDC.64 R52, c[0x0][0x388] ;  /* 0x0000e200ff347b82 */ /* 0x000ea20000000a00 */
[----:B------:R-:W-:-:S04]  /*0ee0*/  IMAD R13, R9, UR7, R34 ;  /* 0x00000007090d7c24 */ /* 0x000fc8000f8e0222 */
[----:B--2---:R-:W-:-:S05]  /*0ef0*/  IMAD.WIDE.U32 R52, R13, 0x4, R52 ;  /* 0x000000040d347825 */ /* 0x004fca00078e0034 */
[----:B------:R-:W2:Y:S04]  /*0f00*/  LDG.E R22, desc[UR8][R52.64] ;  /* 0x0000000834167981 */ /* 0x000ea8000c1e1900 */
[----:B------:R-:W5:Y:S01]  /*0f10*/  LDG.E R20, desc[UR8][R52.64+0x4] ;  /* 0x0000040834147981 */ /* 0x000f62000c1e1900 */
[----:B------:R-:W1:Y:S01]  /*0f20*/  S2UR UR6, SR_CgaCtaId ;  /* 0x00000000000679c3 */ /* 0x000e620000008800 */
[----:B------:R-:W-:Y:S02]  /*0f30*/  UMOV UR4, 0x400 ;  /* 0x0000040000047882 */ /* 0x000fe40000000000 */
[----:B-1----:R-:W-:-:S06]  /*0f40*/  ULEA UR4, UR6, UR4, 0x18 ;  /* 0x0000000406047291 */ /* 0x002fcc000f8ec0ff */
[----:B------:R-:W-:-:S05]  /*0f50*/  LEA R35, R34, UR4, 0x6 ;  /* 0x0000000422237c11 */ /* 0x000fca000f8e30ff */
[----:B------:R-:W2:Y:S04]  /*0f60*/  LDS.128 R16, [R35] ;  /* 0x0000000023107984 */ /* 0x000ea80000000c00 */
[----:B------:R-:W1:Y:S01]  /*0f70*/  LDS.128 R12, [R35+0x10] ;  /* 0x00001000230c7984 */ /* 0x000e620000000c00 */
[C---:B--2---:R-:W-:Y:S01]  /*0f80*/  FADD R16, R22.reuse, -R16 ;  /* 0x8000001016107221 */ /* 0x044fe20000000000 */
[C---:B------:R-:W-:Y:S01]  /*0f90*/  FADD R17, R22.reuse, -R17 ;  /* 0x8000001116117221 */ /* 0x040fe20000000000 */
[C---:B------:R-:W-:Y:S01]  /*0fa0*/  FADD R18, R22.reuse, -R18 ;  /* 0x8000001216127221 */ /* 0x040fe20000000000 */
[----:B------:R-:W-:Y:S01]  /*0fb0*/  FADD R19, R22, -R19 ;  /* 0x8000001316137221 */ /* 0x000fe20000000000 */
[----:B------:R-:W-:Y:S01]  /*0fc0*/  FFMA R21, R16, R16, R39 ;  /* 0x0000001010157223 */ /* 0x000fe20000000027 */
[C---:B-1----:R-:W-:Y:S01]  /*0fd0*/  FADD R12, R22.reuse, -R12 ;  /* 0x8000000c160c7221 */ /* 0x042fe20000000000 */
[----:B------:R-:W2:Y:S01]  /*0fe0*/  LDG.E R39, desc[UR8][R52.64+0x8] ;  /* 0x0000080834277981 */ /* 0x000ea2000c1e1900 */
[C---:B------:R-:W-:Y:S01]  /*0ff0*/  FADD R13, R22.reuse, -R13 ;  /* 0x8000000d160d7221 */ /* 0x040fe20000000000 */
[C---:B------:R-:W-:Y:S01]  /*1000*/  FADD R14, R22.reuse, -R14 ;  /* 0x8000000e160e7221 */ /* 0x040fe20000000000 */
[----:B------:R-:W-:Y:S01]  /*1010*/  FADD R15, R22, -R15 ;  /* 0x8000000f160f7221 */ /* 0x000fe20000000000 */
[----:B------:R-:W-:Y:S01]  /*1020*/  FFMA R40, R17, R17, R40 ;  /* 0x0000001111287223 */ /* 0x000fe20000000028 */
[----:B------:R-:W-:Y:S01]  /*1030*/  FFMA R41, R18, R18, R41 ;  /* 0x0000001212297223 */ /* 0x000fe20000000029 */
[----:B------:R-:W-:Y:S01]  /*1040*/  FFMA R42, R19, R19, R42 ;  /* 0x00000013132a7223 */ /* 0x000fe2000000002a */
[----:B------:R-:W-:Y:S01]  /*1050*/  FFMA R43, R12, R12, R43 ;  /* 0x0000000c0c2b7223 */ /* 0x000fe2000000002b */
[----:B------:R-:W1:Y:S01]  /*1060*/  LDS.128 R16, [R35+0x20] ;  /* 0x0000200023107984 */ /* 0x000e620000000c00 */
[----:B------:R-:W-:Y:S01]  /*1070*/  FFMA R44, R13, R13, R44 ;  /* 0x0000000d0d2c7223 */ /* 0x000fe2000000002c */
[----:B------:R-:W-:Y:S01]  /*1080*/  FFMA R45, R14, R14, R45 ;  /* 0x0000000e0e2d7223 */ /* 0x000fe2000000002d */
[----:B------:R-:W-:-:S02]  /*1090*/  FFMA R46, R15, R15, R46 ;  /* 0x0000000f0f2e7223 */ /* 0x000fc4000000002e */
[----:B------:R-:W3:Y:S01]  /*10a0*/  LDS.128 R12, [R35+0x30] ;  /* 0x00003000230c7984 */ /* 0x000ee20000000c00 */
[C---:B-1----:R-:W-:Y:S01]  /*10b0*/  FADD R17, R22.reuse, -R17 ;  /* 0x8000001116117221 */ /* 0x042fe20000000000 */
[C---:B------:R-:W-:Y:S01]  /*10c0*/  FADD R16, R22.reuse, -R16 ;  /* 0x8000001016107221 */ /* 0x040fe20000000000 */
[C---:B------:R-:W-:Y:S01]  /*10d0*/  FADD R19, R22.reuse, -R19 ;  /* 0x8000001316137221 */ /* 0x040fe20000000000 */
[C---:B---3--:R-:W-:Y:S01]  /*10e0*/  FADD R12, R22.reuse, -R12 ;  /* 0x8000000c160c7221 */ /* 0x048fe20000000000 */
[----:B------:R-:W-:Y:S01]  /*10f0*/  FFMA R50, R17, R17, R50 ;  /* 0x0000001111327223 */ /* 0x000fe20000000032 */
[C---:B------:R-:W-:Y:S01]  /*1100*/  FADD R17, R22.reuse, -R18 ;  /* 0x8000001216117221 */ /* 0x040fe20000000000 */
[C---:B------:R-:W-:Y:S01]  /*1110*/  FADD R13, R22.reuse, -R13 ;  /* 0x8000000d160d7221 */ /* 0x040fe20000000000 */
[C---:B------:R-:W-:Y:S01]  /*1120*/  FADD R14, R22.reuse, -R14 ;  /* 0x8000000e160e7221 */ /* 0x040fe20000000000 */
[----:B------:R-:W-:Y:S01]  /*1130*/  FADD R15, R22, -R15 ;  /* 0x8000000f160f7221 */ /* 0x000fe20000000000 */
[----:B------:R-:W-:-:S02]  /*1140*/  FFMA R22, R12, R12, R51 ;  /* 0x0000000c0c167223 */ /* 0x000fc40000000033 */
[----:B------:R1:W3:Y:S01]  /*1150*/  LDG.E R51, desc[UR8][R52.64+0xc] ;  /* 0x00000c0834337981 */ /* 0x0002e2000c1e1900 */
[----:B------:R-:W-:Y:S01]  /*1160*/  FFMA R47, R16, R16, R47 ;  /* 0x00000010102f7223 */ /* 0x000fe2000000002f */
[----:B------:R-:W-:Y:S01]  /*1170*/  FFMA R48, R17, R17, R48 ;  /* 0x0000001111307223 */ /* 0x000fe20000000030 */
[----:B------:R-:W-:Y:S02]  /*1180*/  FFMA R36, R19, R19, R36 ;  /* 0x0000001313247223 */ /* 0x000fe40000000024 */
[----:B------:R-:W5:Y:S01]  /*1190*/  LDS.128 R16, [R35+0x40] ;  /* 0x0000400023107984 */ /* 0x000f620000000c00 */
[----:B------:R-:W-:Y:S01]  /*11a0*/  FFMA R49, R13, R13, R49 ;  /* 0x0000000d0d317223 */ /* 0x000fe20000000031 */
[----:B------:R-:W-:Y:S01]  /*11b0*/  FFMA R37, R14, R14, R37 ;  /* 0x0000000e0e257223 */ /* 0x000fe20000000025 */
[----:B------:R-:W-:Y:S02]  /*11c0*/  FFMA R38, R15, R15, R38 ;  /* 0x0000000f0f267223 */ /* 0x000fe40000000026 */
[----:B------:R-:W4:Y:S01]  /*11d0*/  LDS.128 R12, [R35+0x50] ;  /* 0x00005000230c7984 */ /* 0x000f220000000c00 */
[C---:B-----5:R-:W-:Y:S01]  /*11e0*/  FADD R16, R20.reuse, -R16 ;  /* 0x8000001014107221 */ /* 0x060fe20000000000 */
[C---:B------:R-:W-:Y:S01]  /*11f0*/  FADD R17, R20.reuse, -R17 ;  /* 0x8000001114117221 */ /* 0x040fe20000000000 */
[C---:B------:R-:W-:Y:S01]  /*1200*/  FADD R18, R20.reuse, -R18 ;  /* 0x8000001214127221 */ /* 0x040fe20000000000 */
[----:B------:R-:W-:Y:S01]  /*1210*/  FADD R19, R20, -R19 ;  /* 0x8000001314137221 */ /* 0x000fe20000000000 */
[----:B------:R-:W-:Y:S01]  /*1220*/  FFMA R21, R16, R16, R21 ;  /* 0x0000001010157223 */ /* 0x000fe20000000015 */
[----:B------:R-:W-:Y:S01]  /*1230*/  FFMA R40, R17, R17, R40 ;  /* 0x0000001111287223 */ /* 0x000fe20000000028 */
[----:B------:R-:W-:Y:S01]  /*1240*/  FFMA R41, R18, R18, R41 ;  /* 0x0000001212297223 */ /* 0x000fe20000000029 */
[----:B------:R-:W-:-:S02]  /*1250*/  FFMA R42, R19, R19, R42 ;  /* 0x00000013132a7223 */ /* 0x000fc4000000002a */
[----:B------:R-:W5:Y:S01]  /*1260*/  LDS.128 R16, [R35+0x60] ;  /* 0x0000600023107984 */ /* 0x000f620000000c00 */
[C---:B----4-:R-:W-:Y:S01]  /*1270*/  FADD R12, R20.reuse, -R12 ;  /* 0x8000000c140c7221 */ /* 0x050fe20000000000 */
[C---:B------:R-:W-:Y:S01]  /*1280*/  FADD R13, R20.reuse, -R13 ;  /* 0x8000000d140d7221 */ /* 0x040fe20000000000 */
[C---:B------:R-:W-:Y:S01]  /*1290*/  FADD R14, R20.reuse, -R14 ;  /* 0x8000000e140e7221 */ /* 0x040fe20000000000 */
[----:B------:R-:W-:Y:S01]  /*12a0*/  FADD R15, R20, -R15 ;  /* 0x8000000f140f7221 */ /* 0x000fe20000000000 */
[----:B------:R-:W-:Y:S01]  /*12b0*/  FFMA R43, R12, R12, R43 ;  /* 0x0000000c0c2b7223 */ /* 0x000fe2000000002b */
[----:B------:R-:W-:Y:S01]  /*12c0*/  FFMA R44, R13, R13, R44 ;  /* 0x0000000d0d2c7223 */ /* 0x000fe2000000002c */
[----:B------:R-:W-:Y:S01]  /*12d0*/  FFMA R45, R14, R14, R45 ;  /* 0x0000000e0e2d7223 */ /* 0x000fe2000000002d */
[----:B------:R-:W-:Y:S02]  /*12e0*/  FFMA R46, R15, R15, R46 ;  /* 0x0000000f0f2e7223 */ /* 0x000fe4000000002e */
[----:B------:R-:W4:Y:S01]  /*12f0*/  LDS.128 R12, [R35+0x70] ;  /* 0x00007000230c7984 */ /* 0x000f220000000c00 */
[C---:B-----5:R-:W-:Y:S01]  /*1300*/  FADD R17, R20.reuse, -R17 ;  /* 0x8000001114117221 */ /* 0x060fe20000000000 */
[C---:B------:R-:W-:Y:S01]  /*1310*/  FADD R16, R20.reuse, -R16 ;  /* 0x8000001014107221 */ /* 0x040fe20000000000 */
[----:B------:R-:W-:-:S02]  /*1320*/  FADD R19, R20, -R19 ;  /* 0x8000001314137221 */ /* 0x000fc40000000000 */
[----:B------:R-:W-:Y:S01]  /*1330*/  FFMA R50, R17, R17, R50 ;  /* 0x0000001111327223 */ /* 0x000fe20000000032 */
[----:B------:R-:W-:Y:S01]  /*1340*/  FADD R17, R20, -R18 ;  /* 0x8000001214117221 */ /* 0x000fe20000000000 */
[----:B------:R-:W-:Y:S01]  /*1350*/  FFMA R47, R16, R16, R47 ;  /* 0x00000010102f7223 */ /* 0x000fe2000000002f */
[----:B------:R-:W-:Y:S02]  /*1360*/  FFMA R36, R19, R19, R36 ;  /* 0x0000001313247223 */ /* 0x000fe40000000024 */
[----:B------:R-:W-:Y:S02]  /*1370*/  FFMA R48, R17, R17, R48 ;  /* 0x0000001111307223 */ /* 0x000fe40000000030 */
[----:B------:R-:W2:Y:S01]  /*1380*/  LDS.128 R16, [R35+0x80] ;  /* 0x0000800023107984 */ /* 0x000ea20000000c00 */
[C---:B----4-:R-:W-:Y:S01]  /*1390*/  FADD R23, R20.reuse, -R12 ;  /* 0x8000000c14177221 */ /* 0x050fe20000000000 */
[C---:B------:R-:W-:Y:S01]  /*13a0*/  FADD R12, R20.reuse, -R13 ;  /* 0x8000000d140c7221 */ /* 0x040fe20000000000 */
[C---:B------:R-:W-:Y:S01]  /*13b0*/  FADD R14, R20.reuse, -R14 ;  /* 0x8000000e140e7221 */ /* 0x040fe20000000000 */
[----:B------:R-:W-:-:S02]  /*13c0*/  FADD R15, R20, -R15 ;  /* 0x8000000f140f7221 */ /* 0x000fc40000000000 */
[----:B------:R-:W-:Y:S01]  /*13d0*/  FFMA R49, R12, R12, R49 ;  /* 0x0000000c0c317223 */ /* 0x000fe20000000031 */
[----:B------:R-:W-:Y:S01]  /*13e0*/  FFMA R37, R14, R14, R37 ;  /* 0x0000000e0e257223 */ /* 0x000fe20000000025 */
[----:B------:R-:W-:Y:S02]  /*13f0*/  FFMA R38, R15, R15, R38 ;  /* 0x0000000f0f267223 */ /* 0x000fe40000000026 */
[----:B------:R-:W4:Y:S01]  /*1400*/  LDS.128 R12, [R35+0x90] ;  /* 0x00009000230c7984 */ /* 0x000f220000000c00 */
[----:B-1----:R-:W-:Y:S01]  /*1410*/  FFMA R52, R23, R23, R22 ;  /* 0x0000001717347223 */ /* 0x002fe20000000016 */
[----:B------:R-:W-:Y:S01]  /*1420*/  ULOP3.LUT UR4, UR7, 0x7ffffffc, URZ, 0xc0, !UPT ;  /* 0x7ffffffc07047892 */ /* 0x000fe2000f8ec0ff */
[C---:B--2---:R-:W-:Y:S01]  /*1430*/  FADD R16, R39.reuse, -R16 ;  /* 0x8000001027107221 */ /* 0x044fe20000000000 */
[C---:B------:R-:W-:Y:S01]  /*1440*/  FADD R17, R39.reuse, -R17 ;  /* 0x8000001127117221 */ /* 0x040fe20000000000 */
[C---:B------:R-:W-:Y:S01]  /*1450*/  FADD R18, R39.reuse, -R18 ;  /* 0x8000001227127221 */ /* 0x040fe20000000000 */
[----:B------:R-:W-:Y:S01]  /*1460*/  FADD R19, R39, -R19 ;  /* 0x8000001327137221 */ /* 0x000fe20000000000 */
[----:B------:R-:W-:Y:S01]  /*1470*/  FFMA R53, R16, R16, R21 ;  /* 0x0000001010357223 */ /* 0x000fe20000000015 */
[----:B------:R-:W-:Y:S01]  /*1480*/  FFMA R40, R17, R17, R40 ;  /* 0x0000001111287223 */ /* 0x000fe20000000028 */
[----:B------:R-:W-:Y:S01]  /*1490*/  FFMA R41, R18, R18, R41 ;  /* 0x0000001212297223 */ /* 0x000fe20000000029 */
[----:B------:R-:W-:Y:S01]  /*14a0*/  FFMA R42, R19, R19, R42 ;  /* 0x00000013132a7223 */ /* 0x000fe2000000002a */
[----:B----4-:R-:W-:Y:S01]  /*14b0*/  FADD R13, R39, -R13 ;  /* 0x8000000d270d7221 */ /* 0x010fe20000000000 */
[----:B------:R-:W1:Y:S04]  /*14c0*/  LDS.128 R16, [R35+0xa0] ;  /* 0x0000a00023107984 */ /* 0x000e680000000c00 */
[----:B------:R-:W2:Y:S01]  /*14d0*/  LDS.128 R20, [R35+0xb0] ;  /* 0x0000b00023147984 */ /* 0x000ea20000000c00 */
[----:B------:R-:W-:Y:S01]  /*14e0*/  FFMA R44, R13, R13, R44 ;  /* 0x0000000d0d2c7223 */ /* 0x000fe2000000002c */
[C---:B------:R-:W-:Y:S01]  /*14f0*/  FADD R12, R39.reuse, -R12 ;  /* 0x8000000c270c7221 */ /* 0x040fe20000000000 */
[C---:B------:R-:W-:Y:S01]  /*1500*/  FADD R14, R39.reuse, -R14 ;  /* 0x8000000e270e7221 */ /* 0x040fe20000000000 */
[----:B------:R-:W-:-:S02]  /*1510*/  FADD R15, R39, -R15 ;  /* 0x8000000f270f7221 */ /* 0x000fc40000000000 */
[----:B------:R-:W-:Y:S01]  /*1520*/  FFMA R43, R12, R12, R43 ;  /* 0x0000000c0c2b7223 */ /* 0x000fe2000000002b */
[----:B------:R-:W-:Y:S01]  /*1530*/  FFMA R45, R14, R14, R45 ;  /* 0x0000000e0e2d7223 */ /* 0x000fe2000000002d */
[----:B------:R-:W-:Y:S01]  /*1540*/  FFMA R46, R15, R15, R46 ;  /* 0x0000000f0f2e7223 */ /* 0x000fe2000000002e */
[----:B-1----:R-:W-:-:S04]  /*1550*/  FADD R13, R39, -R18 ;  /* 0x80000012270d7221 */ /* 0x002fc80000000000 */
[----:B------:R-:W-:Y:S02]  /*1560*/  FFMA R48, R13, R13, R48 ;  /* 0x0000000d0d307223 */ /* 0x000fe40000000030 */
[----:B------:R-:W3:Y:S01]  /*1570*/  LDS.128 R12, [R35+0xc0] ;  /* 0x0000c000230c7984 */ /* 0x000ee20000000c00 */
[C---:B------:R-:W-:Y:S01]  /*1580*/  FADD R16, R39.reuse, -R16 ;  /* 0x8000001027107221 */ /* 0x040fe20000000000 */
[C---:B------:R-:W-:Y:S01]  /*1590*/  FADD R17, R39.reuse, -R17 ;  /* 0x8000001127117221 */ /* 0x040fe20000000000 */
[----:B------:R-:W-:Y:S02]  /*15a0*/  FADD R19, R39, -R19 ;  /* 0x8000001327137221 */ /* 0x000fe40000000000 */
[----:B------:R-:W-:Y:S01]  /*15b0*/  FFMA R47, R16, R16, R47 ;  /* 0x00000010102f7223 */ /* 0x000fe2000000002f */
[----:B------:R-:W-:Y:S01]  /*15c0*/  FFMA R50, R17, R17, R50 ;  /* 0x0000001111327223 */ /* 0x000fe20000000032 */
[C---:B--2---:R-:W-:Y:S01]  /*15d0*/  FADD R17, R39.reuse, -R20 ;  /* 0x8000001427117221 */ /* 0x044fe20000000000 */
[----:B------:R-:W-:Y:S01]  /*15e0*/  FADD R16, R39, -R21 ;  /* 0x8000001527107221 */ /* 0x000fe20000000000 */
[----:B------:R-:W-:Y:S01]  /*15f0*/  FFMA R36, R19, R19, R36 ;  /* 0x0000001313247223 */ /* 0x000fe20000000024 */
[C---:B------:R-:W-:Y:S01]  /*1600*/  FADD R22, R39.reuse, -R22 ;  /* 0x8000001627167221 */ /* 0x040fe20000000000 */
[----:B------:R-:W-:Y:S01]  /*1610*/  FADD R23, R39, -R23 ;  /* 0x8000001727177221 */ /* 0x000fe20000000000 */
[----:B------:R-:W-:Y:S01]  /*1620*/  FFMA R52, R17, R17, R52 ;  /* 0x0000001111347223 */ /* 0x000fe20000000034 */
[----:B------:R-:W-:-:S02]  /*1630*/  FFMA R49, R16, R16, R49 ;  /* 0x0000001010317223 */ /* 0x000fc40000000031 */
[----:B------:R-:W1:Y:S01]  /*1640*/  LDS.128 R16, [R35+0xd0] ;  /* 0x0000d00023107984 */ /* 0x000e620000000c00 */
[----:B------:R-:W-:Y:S01]  /*1650*/  FFMA R37, R22, R22, R37 ;  /* 0x0000001616257223 */ /* 0x000fe20000000025 */
[----:B------:R-:W-:Y:S02]  /*1660*/  FFMA R38, R23, R23, R38 ;  /* 0x0000001717267223 */ /* 0x000fe40000000026 */
[----:B------:R-:W2:Y:S01]  /*1670*/  LDS.128 R20, [R35+0xe0] ;  /* 0x0000e00023147984 */ /* 0x000ea20000000c00 */
[C---:B---3--:R-:W-:Y:S01]  /*1680*/  FADD R12, R51.reuse, -R12 ;  /* 0x8000000c330c7221 */ /* 0x048fe20000000000 */
[C---:B------:R-:W-:Y:S01]  /*1690*/  FADD R13, R51.reuse, -R13 ;  /* 0x8000000d330d7221 */ /* 0x040fe20000000000 */
[C---:B------:R-:W-:Y:S01]  /*16a0*/  FADD R14, R51.reuse, -R14 ;  /* 0x8000000e330e7221 */ /* 0x040fe20000000000 */
[----:B------:R-:W-:Y:S01]  /*16b0*/  FADD R15, R51, -R15 ;  /* 0x8000000f330f7221 */ /* 0x000fe20000000000 */
[----:B------:R-:W-:Y:S01]  /*16c0*/  FFMA R39, R12, R12, R53 ;  /* 0x0000000c0c277223 */ /* 0x000fe20000000035 */
[----:B------:R-:W-:Y:S01]  /*16d0*/  FFMA R40, R13, R13, R40 ;  /* 0x0000000d0d287223 */ /* 0x000fe20000000028 */
[----:B------:R-:W-:Y:S01]  /*16e0*/  FFMA R41, R14, R14, R41 ;  /* 0x0000000e0e297223 */ /* 0x000fe20000000029 */
[----:B------:R-:W-:-:S02]  /*16f0*/  FFMA R42, R15, R15, R42 ;  /* 0x0000000f0f2a7223 */ /* 0x000fc4000000002a */
[----:B------:R-:W3:Y:S01]  /*1700*/  LDS.128 R12, [R35+0xf0] ;  /* 0x0000f000230c7984 */ /* 0x000ee20000000c00 */
[----:B------:R-:W-:-:S04]  /*1710*/  IADD3 R34, PT, PT, R34, 0x4, RZ ;  /* 0x0000000422227810 */ /* 0x000fc80007ffe0ff */
[----:B------:R-:W-:Y:S01]  /*1720*/  ISETP.NE.AND P1, PT, R34, UR4, PT ;  /* 0x0000000422007c0c */ /* 0x000fe2000bf25270 */
[----:B-1----:R-:W-:-:S04]  /*1730*/  FADD R17, R51, -R17 ;  /* 0x8000001133117221 */ /* 0x002fc80000000000 */
[----:B------:R-:W-:Y:S01]  /*1740*/  FFMA R44, R17, R17, R44 ;  /* 0x00000011112c7223 */ /* 0x000fe2000000002c */
[C---:B--2---:R-:W-:Y:S01]  /*1750*/  FADD R17, R51.reuse, -R22 ;  /* 0x8000001633117221 */ /* 0x044fe20000000000 */
[C---:B------:R-:W-:Y:S01]  /*1760*/  FADD R16, R51.reuse, -R16 ;  /* 0x8000001033107221 */ /* 0x040fe20000000000 */
[----:B------:R-:W-:Y:S02]  /*1770*/  FADD R18, R51, -R18 ;  /* 0x8000001233127221 */ /* 0x000fe40000000000 */
[----:B------:R-:W-:Y:S01]  /*1780*/  FFMA R48, R17, R17, R48 ;  /* 0x0000001111307223 */ /* 0x000fe20000000030 */
[C---:B------:R-:W-:Y:S01]  /*1790*/  FADD R19, R51.reuse, -R19 ;  /* 0x8000001333137221 */ /* 0x040fe20000000000 */
[C---:B------:R-:W-:Y:S01]  /*17a0*/  FADD R20, R51.reuse, -R20 ;  /* 0x8000001433147221 */ /* 0x040fe20000000000 */
[C---:B------:R-:W-:Y:S01]  /*17b0*/  FADD R21, R51.reuse, -R21 ;  /* 0x8000001533157221 */ /* 0x040fe20000000000 */
[----:B------:R-:W-:Y:S01]  /*17c0*/  FADD R23, R51, -R23 ;  /* 0x8000001733177221 */ /* 0x000fe20000000000 */
[----:B------:R-:W-:Y:S01]  /*17d0*/  FFMA R43, R16, R16, R43 ;  /* 0x00000010102b7223 */ /* 0x000fe2000000002b */
[----:B------:R-:W-:Y:S01]  /*17e0*/  FFMA R45, R18, R18, R45 ;  /* 0x00000012122d7223 */ /* 0x000fe2000000002d */
[----:B------:R-:W-:Y:S01]  /*17f0*/  FFMA R46, R19, R19, R46 ;  /* 0x00000013132e7223 */ /* 0x000fe2000000002e */
[----:B------:R-:W-:Y:S01]  /*1800*/  FFMA R47, R20, R20, R47 ;  /* 0x00000014142f7223 */ /* 0x000fe2000000002f */
[----:B------:R-:W-:Y:S01]  /*1810*/  FFMA R50, R21, R21, R50 ;  /* 0x0000001515327223 */ /* 0x000fe20000000032 */
[----:B------:R-:W-:Y:S01]  /*1820*/  FFMA R36, R23, R23, R36 ;  /* 0x0000001717247223 */ /* 0x000fe20000000024 */
[C---:B---3--:R-:W-:Y:S01]  /*1830*/  FADD R17, R51.reuse, -R12 ;  /* 0x8000000c33117221 */ /* 0x048fe20000000000 */
[C---:B------:R-:W-:Y:S01]  /*1840*/  FADD R12, R51.reuse, -R13 ;  /* 0x8000000d330c7221 */ /* 0x040fe20000000000 */
[C---:B------:R-:W-:Y:S01]  /*1850*/  FADD R14, R51.reuse, -R14 ;  /* 0x8000000e330e7221 */ /* 0x040fe20000000000 */
[----:B------:R-:W-:Y:S01]  /*1860*/  FADD R15, R51, -R15 ;  /* 0x8000000f330f7221 */ /* 0x000fe20000000000 */
[----:B------:R-:W-:Y:S01]  /*1870*/  FFMA R51, R17, R17, R52 ;  /* 0x0000001111337223 */ /* 0x000fe20000000034 */
[----:B------:R-:W-:Y:S01]  /*1880*/  FFMA R49, R12, R12, R49 ;  /* 0x0000000c0c317223 */ /* 0x000fe20000000031 */
[----:B------:R-:W-:Y:S01]  /*1890*/  FFMA R37, R14, R14, R37 ;  /* 0x0000000e0e257223 */ /* 0x000fe20000000025 */
[----:B------:R-:W-:Y:S01]  /*18a0*/  FFMA R38, R15, R15, R38 ;  /* 0x0000000f0f267223 */ /* 0x000fe20000000026 */
[----:B------:R-:W-:Y:S06]  /*18b0*/  @P1 BRA `(.L_x_17) ;  /* 0xfffffff400841947 */ /* 0x000fec000383ffff */
[----:B------:R-:W-:-:S07]  /*18c0*/  IMAD.U32 R35, RZ, RZ, UR4 ;  /* 0x00000004ff237e24 */ /* 0x000fce000f8e00ff */
.L_x_16:
[----:B------:R-:W-:-:S09]  /*18d0*/  ULOP3.LUT UP0, UR4, UR7, 0x3, URZ, 0xc0, !UPT ;  /* 0x0000000307047892 */ /* 0x000fd2000f80c0ff */
[----:B------:R-:W-:Y:S05]  /*18e0*/  BRA.U !UP0, `(.L_x_18) ;  /* 0x0000000908247547 */ /* 0x000fea000b800000 */
[----:B------:R-:W-:Y:S02]  /*18f0*/  UISETP.NE.AND UP0, UPT, UR4, 0x1, UPT ;  /* 0x000000010400788c */ /* 0x000fe4000bf05270 */
[----:B------:R-:W-:-:S04]  /*1900*/  ULOP3.LUT UR6, UR7, 0x1, URZ, 0xc0, !UPT ;  /* 0x0000000107067892 */ /* 0x000fc8000f8ec0ff */
[----:B------:R-:W-:-:S03]  /*1910*/  UISETP.NE.U32.AND UP1, UPT, UR6, 0x1, UPT ;  /* 0x000000010600788c */ /* 0x000fc6000bf25070 */
[----:B------:R-:W-:Y:S08]  /*1920*/  BRA.U !UP0, `(.L_x_19) ;  /* 0x0000000508607547 */ /* 0x000ff0000b800000 */
[----:B------:R-:W2:Y:S01]  /*1930*/  LDC.64 R12, c[0x0][0x388] ;  /* 0x0000e200ff0c7b82 */ /* 0x000ea20000000a00 */
[----:B------:R-:W-:Y:S01]  /*1940*/  IMAD R16, R9, UR7, RZ ;  /* 0x0000000709107c24 */ /* 0x000fe2000f8e02ff */
[----:B------:R-:W5:Y:S04]  /*1950*/  LDCU.64 UR10, c[0x0][0x388] ;  /* 0x00007100ff0a77ac */ /* 0x000f680008000a00 */
[----:B------:R-:W-:-:S05]  /*1960*/  IADD3 R15, PT, PT, R35, R16, RZ ;  /* 0x00000010230f7210 */ /* 0x000fca0007ffe0ff */
[----:B--2---:R-:W-:-:S05]  /*1970*/  IMAD.WIDE.U32 R14, R15, 0x4, R12 ;  /* 0x000000040f0e7825 */ /* 0x004fca00078e000c */
[----:B------:R-:W2:Y:S01]  /*1980*/  LDG.E R53, desc[UR8][R14.64] ;  /* 0x000000080e357981 */ /* 0x000ea2000c1e1900 */
[----:B------:R-:W-:-:S04]  /*1990*/  IADD3 R16, P1, PT, R35, R16, RZ ;  /* 0x0000001023107210 */ /* 0x000fc80007f3e0ff */
[----:B------:R-:W-:Y:S02]  /*19a0*/  IADD3.X R13, PT, PT, RZ, RZ, RZ, P1, !PT ;  /* 0x000000ffff0d7210 */ /* 0x000fe40000ffe4ff */
[----:B-----5:R-:W-:-:S04]  /*19b0*/  LEA R12, P1, R16, UR10, 0x2 ;  /* 0x0000000a100c7c11 */ /* 0x020fc8000f8210ff */
[----:B------:R-:W-:-:S05]  /*19c0*/  LEA.HI.X R13, R16, UR11, R13, 0x2, P1 ;  /* 0x0000000b100d7c11 */ /* 0x000fca00088f140d */
[----:B------:R5:W3:Y:S01]  /*19d0*/  LDG.E R34, desc[UR8][R12.64+0x4] ;  /* 0x000004080c227981 */ /* 0x000ae2000c1e1900 */
[----:B------:R-:W0:Y:S01]  /*19e0*/  S2UR UR6, SR_CgaCtaId ;  /* 0x00000000000679c3 */ /* 0x000e220000008800 */
[----:B------:R-:W-:Y:S02]  /*19f0*/  UMOV UR4, 0x400 ;  /* 0x0000040000047882 */ /* 0x000fe40000000000 */
[----:B0-----:R-:W-:-:S06]  /*1a00*/  ULEA UR4, UR6, UR4, 0x18 ;  /* 0x0000000406047291 */ /* 0x001fcc000f8ec0ff */
[C---:B------:R-:W-:Y:S02]  /*1a10*/  LEA R52, R35.reuse, UR4, 0x6 ;  /* 0x0000000423347c11 */ /* 0x040fe4000f8e30ff */
[----:B------:R-:W-:-:S03]  /*1a20*/  IADD3 R35, PT, PT, R35, 0x2, RZ ;  /* 0x0000000223237810 */ /* 0x000fc60007ffe0ff */
[----:B-----5:R-:W2:Y:S04]  /*1a30*/  LDS.128 R12, [R52] ;  /* 0x00000000340c7984 */ /* 0x020ea80000000c00 */
[----:B------:R-:W0:Y:S01]  /*1a40*/  LDS.128 R20, [R52+0x10] ;  /* 0x0000100034147984 */ /* 0x000e220000000c00 */
[C---:B--2---:R-:W-:Y:S01]  /*1a50*/  FADD R16, R53.reuse, -R12 ;  /* 0x8000000c35107221 */ /* 0x044fe20000000000 */
[C---:B------:R-:W-:Y:S01]  /*1a60*/  FADD R17, R53.reuse, -R13 ;  /* 0x8000000d35117221 */ /* 0x040fe20000000000 */
[C---:B------:R-:W-:Y:S01]  /*1a70*/  FADD R14, R53.reuse, -R14 ;  /* 0x8000000e350e7221 */ /* 0x040fe20000000000 */
[----:B------:R-:W-:Y:S01]  /*1a80*/  FADD R15, R53, -R15 ;  /* 0x8000000f350f7221 */ /* 0x000fe20000000000 */
[----:B------:R-:W-:Y:S01]  /*1a90*/  FFMA R39, R16, R16, R39 ;  /* 0x0000001010277223 */ /* 0x000fe20000000027 */
[----:B------:R-:W-:Y:S01]  /*1aa0*/  FFMA R40, R17, R17, R40 ;  /* 0x0000001111287223 */ /* 0x000fe20000000028 */
[C---:B0-----:R-:W-:Y:S01]  /*1ab0*/  FADD R21, R53.reuse, -R21 ;  /* 0x8000001535157221 */ /* 0x041fe20000000000 */
[----:B------:R-:W0:Y:S01]  /*1ac0*/  LDS.128 R16, [R52+0x20] ;  /* 0x0000200034107984 */ /* 0x000e220000000c00 */
[----:B------:R-:W-:Y:S01]  /*1ad0*/  FFMA R41, R14, R14, R41 ;  /* 0x0000000e0e297223 */ /* 0x000fe20000000029 */
[----:B------:R-:W-:Y:S01]  /*1ae0*/  FADD R20, R53, -R20 ;  /* 0x8000001435147221 */ /* 0x000fe20000000000 */
[----:B------:R-:W-:Y:S01]  /*1af0*/  FFMA R44, R21, R21, R44 ;  /* 0x00000015152c7223 */ /* 0x000fe2000000002c */
[----:B------:R-:W-:Y:S01]  /*1b00*/  FFMA R42, R15, R15, R42 ;  /* 0x0000000f0f2a7223 */ /* 0x000fe2000000002a */
[C---:B------:R-:W-:Y:S01]  /*1b10*/  FADD R22, R53.reuse, -R22 ;  /* 0x8000001635167221 */ /* 0x040fe20000000000 */
[----:B------:R-:W-:Y:S01]  /*1b20*/  FADD R23, R53, -R23 ;  /* 0x8000001735177221 */ /* 0x000fe20000000000 */
[----:B------:R-:W2:Y:S01]  /*1b30*/  LDS.128 R12, [R52+0x30] ;  /* 0x00003000340c7984 */ /* 0x000ea20000000c00 */
[----:B------:R-:W-:Y:S01]  /*1b40*/  FFMA R43, R20, R20, R43 ;  /* 0x00000014142b7223 */ /* 0x000fe2000000002b */
[----:B------:R-:W-:Y:S01]  /*1b50*/  FFMA R45, R22, R22, R45 ;  /* 0x00000016162d7223 */ /* 0x000fe2000000002d */
[----:B------:R-:W-:Y:S01]  /*1b60*/  FFMA R46, R23, R23, R46 ;  /* 0x00000017172e7223 */ /* 0x000fe2000000002e */
[C---:B0-----:R-:W-:Y:S01]  /*1b70*/  FADD R21, R53.reuse, -R18 ;  /* 0x8000001235157221 */ /* 0x041fe20000000000 */
[C---:B------:R-:W-:Y:S01]  /*1b80*/  FADD R16, R53.reuse, -R16 ;  /* 0x8000001035107221 */ /* 0x040fe20000000000 */
[C---:B------:R-:W-:Y:S01]  /*1b90*/  FADD R17, R53.reuse, -R17 ;  /* 0x8000001135117221 */ /* 0x040fe20000000000 */
[----:B------:R-:W-:Y:S01]  /*1ba0*/  FADD R19, R53, -R19 ;  /* 0x8000001335137221 */ /* 0x000fe20000000000 */
[----:B------:R-:W-:Y:S01]  /*1bb0*/  FFMA R48, R21, R21, R48 ;  /* 0x0000001515307223 */ /* 0x000fe20000000030 */
[----:B------:R-:W-:Y:S01]  /*1bc0*/  FFMA R47, R16, R16, R47 ;  /* 0x00000010102f7223 */ /* 0x000fe2000000002f */
[----:B------:R-:W3:Y:S01]  /*1bd0*/  LDS.128 R20, [R52+0x40] ;  /* 0x0000400034147984 */ /* 0x000ee20000000c00 */
[C---:B--2---:R-:W-:Y:S01]  /*1be0*/  FADD R12, R53.reuse, -R12 ;  /* 0x8000000c350c7221 */ /* 0x044fe20000000000 */
[C---:B------:R-:W-:Y:S01]  /*1bf0*/  FADD R18, R53.reuse, -R13 ;  /* 0x8000000d35127221 */ /* 0x040fe20000000000 */
[C---:B------:R-:W-:Y:S01]  /*1c00*/  FADD R16, R53.reuse, -R14 ;  /* 0x8000000e35107221 */ /* 0x040fe20000000000 */
[----:B------:R-:W-:Y:S01]  /*1c10*/  FADD R53, R53, -R15 ;  /* 0x8000000f35357221 */ /* 0x000fe20000000000 */
[----:B------:R-:W-:Y:S01]  /*1c20*/  FFMA R51, R12, R12, R51 ;  /* 0x0000000c0c337223 */ /* 0x000fe20000000033 */
[----:B------:R-:W-:Y:S01]  /*1c30*/  FFMA R50, R17, R17, R50 ;  /* 0x0000001111327223 */ /* 0x000fe20000000032 */
[----:B------:R-:W0:Y:S01]  /*1c40*/  LDS.128 R12, [R52+0x50] ;  /* 0x00005000340c7984 */ /* 0x000e220000000c00 */
[----:B------:R-:W-:Y:S01]  /*1c50*/  FFMA R36, R19, R19, R36 ;  /* 0x0000001313247223 */ /* 0x000fe20000000024 */
[----:B------:R-:W-:Y:S01]  /*1c60*/  FFMA R49, R18, R18, R49 ;  /* 0x0000001212317223 */ /* 0x000fe20000000031 */
[----:B------:R-:W-:Y:S01]  /*1c70*/  FFMA R37, R16, R16, R37 ;  /* 0x0000001010257223 */ /* 0x000fe20000000025 */
[----:B------:R-:W-:Y:S01]  /*1c80*/  FFMA R38, R53, R53, R38 ;  /* 0x0000003535267223 */ /* 0x000fe20000000026 */
        /* <DEDUP_REMOVED lines=9> */
[C---:B0-----:R-:W-:Y:S01]  /*1d20*/  FADD R12, R34.reuse, -R12 ;  /* 0x8000000c220c7221 */ /* 0x041fe20000000000 */
[----:B------:R-:W0:Y:S01]  /*1d30*/  LDS.128 R20, [R52+0x70] ;  /* 0x0000700034147984 */ /* 0x000e220000000c00 */
[C---:B------:R-:W-:Y:S01]  /*1d40*/  FADD R13, R34.reuse, -R13 ;  /* 0x8000000d220d7221 */ /* 0x040fe20000000000 */
[----:B------:R-:W-:Y:S01]  /*1d50*/  FADD R14, R34, -R14 ;  /* 0x8000000e220e7221 */ /* 0x000fe20000000000 */
[----:B------:R-:W-:Y:S01]  /*1d60*/  FFMA R43, R12, R12, R43 ;  /* 0x0000000c0c2b7223 */ /* 0x000fe2000000002b */
[C---:B------:R-:W-:Y:S01]  /*1d70*/  FADD R15, R34.reuse, -R15 ;  /* 0x8000000f220f7221 */ /* 0x040fe20000000000 */
[----:B------:R-:W-:Y:S01]  /*1d80*/  FFMA R44, R13, R13, R44 ;  /* 0x0000000d0d2c7223 */ /* 0x000fe2000000002c */
        /* <DEDUP_REMOVED lines=16> */
[----:B------:R-:W-:Y:S01]  /*1e90*/  FFMA R37, R22, R22, R37 ;  /* 0x0000001616257223 */ /* 0x000fe20000000025 */
[----:B------:R-:W-:-:S07]  /*1ea0*/  FFMA R38, R23, R23, R38 ;  /* 0x0000001717267223 */ /* 0x000fce0000000026 */
.L_x_19:
[----:B------:R-:W-:Y:S05]  /*1eb0*/  BRA.U UP1, `(.L_x_18) ;  /* 0x0000000101b07547 */ /* 0x000fea000b800000 */
[----:B------:R-:W2:Y:S01]  /*1ec0*/  LDC.64 R12, c[0x0][0x388] ;  /* 0x0000e200ff0c7b82 */ /* 0x000ea20000000a00 */
[----:B------:R-:W-:-:S04]  /*1ed0*/  IMAD R15, R9, UR7, R35 ;  /* 0x00000007090f7c24 */ /* 0x000fc8000f8e0223 */
[----:B--2---:R-:W-:-:S05]  /*1ee0*/  IMAD.WIDE.U32 R12, R15, 0x4, R12 ;  /* 0x000000040f0c7825 */ /* 0x004fca00078e000c */
[----:B------:R2:W5:Y:S01]  /*1ef0*/  LDG.E R34, desc[UR8][R12.64] ;  /* 0x000000080c227981 */ /* 0x000562000c1e1900 */
[----:B------:R-:W0:Y:S01]  /*1f00*/  S2UR UR6, SR_CgaCtaId ;  /* 0x00000000000679c3 */ /* 0x000e220000008800 */
[----:B------:R-:W-:Y:S02]  /*1f10*/  UMOV UR4, 0x400 ;  /* 0x0000040000047882 */ /* 0x000fe40000000000 */
[----:B0-----:R-:W-:-:S06]  /*1f20*/  ULEA UR4, UR6, UR4, 0x18 ;  /* 0x0000000406047291 */ /* 0x001fcc000f8ec0ff */
[----:B------:R-:W-:-:S05]  /*1f30*/  LEA R35, R35, UR4, 0x6 ;  /* 0x0000000423237c11 */ /* 0x000fca000f8e30ff */
[----:B------:R-:W5:Y:S04]  /*1f40*/  LDS.128 R16, [R35] ;  /* 0x0000000023107984 */ /* 0x000f680000000c00 */
[----:B--2---:R-:W0:Y:S01]  /*1f50*/  LDS.128 R12, [R35+0x10] ;  /* 0x00001000230c7984 */ /* 0x004e220000000c00 */
[C---:B-----5:R-:W-:Y:S01]  /*1f60*/  FADD R16, R34.reuse, -R16 ;  /* 0x8000001022107221 */ /* 0x060fe20000000000 */
[C---:B------:R-:W-:Y:S01]  /*1f70*/  FADD R17, R34.reuse, -R17 ;  /* 0x8000001122117221 */ /* 0x040fe20000000000 */
[C---:B------:R-:W-:Y:S01]  /*1f80*/  FADD R20, R34.reuse, -R18 ;  /* 0x8000001222147221 */ /* 0x040fe20000000000 */
[----:B------:R-:W-:Y:S01]  /*1f90*/  FADD R21, R34, -R19 ;  /* 0x8000001322157221 */ /* 0x000fe20000000000 */
[----:B------:R-:W-:Y:S01]  /*1fa0*/  FFMA R39, R16, R16, R39 ;  /* 0x0000001010277223 */ /* 0x000fe20000000027 */
[----:B------:R-:W-:Y:S01]  /*1fb0*/  FFMA R40, R17, R17, R40 ;  /* 0x0000001111287223 */ /* 0x000fe20000000028 */
[----:B------:R-:W-:Y:S01]  /*1fc0*/  FFMA R41, R20, R20, R41 ;  /* 0x0000001414297223 */ /* 0x000fe20000000029 */
[----:B------:R-:W-:Y:S01]  /*1fd0*/  FFMA R42, R21, R21, R42 ;  /* 0x00000015152a7223 */ /* 0x000fe2000000002a */
[----:B------:R-:W2:Y:S01]  /*1fe0*/  LDS.128 R16, [R35+0x20] ;  /* 0x0000200023107984 */ /* 0x000ea20000000c00 */
[C---:B0-----:R-:W-:Y:S01]  /*1ff0*/  FADD R12, R34.reuse, -R12 ;  /* 0x8000000c220c7221 */ /* 0x041fe20000000000 */
[C---:B------:R-:W-:Y:S01]  /*2000*/  FADD R13, R34.reuse, -R13 ;  /* 0x8000000d220d7221 */ /* 0x040fe20000000000 */
[----:B------:R-:W-:Y:S01]  /*2010*/  FADD R14, R34, -R14 ;  /* 0x8000000e220e7221 */ /* 0x000fe20000000000 */
[----:B------:R-:W0:Y:S01]  /*2020*/  LDS.128 R20, [R35+0x30] ;  /* 0x0000300023147984 */ /* 0x000e220000000c00 */
[----:B------:R-:W-:Y:S01]  /*2030*/  FFMA R43, R12, R12, R43 ;  /* 0x0000000c0c2b7223 */ /* 0x000fe2000000002b */
[----:B------:R-:W-:Y:S01]  /*2040*/  FFMA R44, R13, R13, R44 ;  /* 0x0000000d0d2c7223 */ /* 0x000fe2000000002c */
[----:B------:R-:W-:Y:S01]  /*2050*/  FADD R15, R34, -R15 ;  /* 0x8000000f220f7221 */ /* 0x000fe20000000000 */
[----:B------:R-:W-:-:S03]  /*2060*/  FFMA R45, R14, R14, R45 ;  /* 0x0000000e0e2d7223 */ /* 0x000fc6000000002d */
[----:B------:R-:W-:Y:S01]  /*2070*/  FFMA R46, R15, R15, R46 ;  /* 0x0000000f0f2e7223 */ /* 0x000fe2000000002e */
[C---:B--2---:R-:W-:Y:S01]  /*2080*/  FADD R16, R34.reuse, -R16 ;  /* 0x8000001022107221 */ /* 0x044fe20000000000 */
[C---:B------:R-:W-:Y:S01]  /*2090*/  FADD R17, R34.reuse, -R17 ;  /* 0x8000001122117221 */ /* 0x040fe20000000000 */
[C---:B------:R-:W-:Y:S01]  /*20a0*/  FADD R13, R34.reuse, -R18 ;  /* 0x80000012220d7221 */ /* 0x040fe20000000000 */
[C---:B------:R-:W-:Y:S01]  /*20b0*/  FADD R19, R34.reuse, -R19 ;  /* 0x8000001322137221 */ /* 0x040fe20000000000 */
[C---:B0-----:R-:W-:Y:S01]  /*20c0*/  FADD R20, R34.reuse, -R20 ;  /* 0x8000001422147221 */ /* 0x041fe20000000000 */
        /* <DEDUP_REMOVED lines=9> */
[----:B------:R-:W-:Y:S01]  /*2160*/  FFMA R37, R22, R22, R37 ;  /* 0x0000001616257223 */ /* 0x000fe20000000025 */
[----:B------:R-:W-:-:S07]  /*2170*/  FFMA R38, R23, R23, R38 ;  /* 0x0000001717267223 */ /* 0x000fce0000000026 */
.L_x_18:
[----:B------:R-:W-:Y:S02]  /*2180*/  FSETP.GEU.AND P1, PT, R40, R29, PT ;  /* 0x0000001d2800720b */ /* 0x000fe40003f2e000 */
[----:B0-----:R-:W-:Y:S02]  /*2190*/  FSETP.GEU.AND P3, PT, R41, R28, PT ;  /* 0x0000001c2900720b */ /* 0x001fe40003f6e000 */
[----:B------:R-:W-:Y:S02]  /*21a0*/  FSETP.GEU.AND P5, PT, R42, R27, PT ;  /* 0x0000001b2a00720b */ /* 0x000fe40003fae000 */
[----:B------:R-:W-:Y:S02]  /*21b0*/  FSETP.GEU.AND P2, PT, R43, R26, PT ;  /* 0x0000001a2b00720b */ /* 0x000fe40003f4e000 */
[----:B------:R-:W-:Y:S02]  /*21c0*/  FSETP.GEU.AND P4, PT, R45, R24, PT ;  /* 0x000000182d00720b */ /* 0x000fe40003f8e000 */
[----:B------:R-:W-:-:S02]  /*21d0*/  FSETP.GEU.AND P6, PT, R47, R10, PT ;  /* 0x0000000a2f00720b */ /* 0x000fc40003fce000 */
[----:B------:R-:W-:Y:S01]  /*21e0*/  IADD3 R9, PT, PT, R9, UR13, RZ ;  /* 0x0000000d09097c10 */ /* 0x000fe2000fffe0ff */
[----:B------:R2:W-:Y:S01]  /*21f0*/  @!P1 STS [R31+0x4], R40 ;  /* 0x000004281f009388 */ /* 0x0005e20000000800 */
[----:B------:R-:W-:Y:S01]  /*2200*/  @!P1 MOV R29, R40 ;  /* 0x00000028001d9202 */ /* 0x000fe20000000f00 */
[----:B------:R-:W-:Y:S01]  /*2210*/  @!P3 IMAD.MOV.U32 R28, RZ, RZ, R41 ;  /* 0x000000ffff1cb224 */ /* 0x000fe200078e0029 */
[----:B------:R-:W-:Y:S01]  /*2220*/  FSETP.GEU.AND P1, PT, R44, R25, PT ;  /* 0x000000192c00720b */ /* 0x000fe20003f2e000 */
[----:B------:R2:W-:Y:S01]  /*2230*/  @!P3 STS [R31+0x8], R41 ;  /* 0x000008291f00b388 */ /* 0x0005e20000000800 */
[----:B------:R-:W-:Y:S02]  /*2240*/  @!P5 MOV R27, R42 ;  /* 0x0000002a001bd202 */ /* 0x000fe40000000f00 */
[----:B------:R-:W-:Y:S01]  /*2250*/  @!P2 MOV R26, R43 ;  /* 0x0000002b001aa202 */ /* 0x000fe20000000f00 */
[----:B------:R2:W-:Y:S01]  /*2260*/  @!P5 STS [R31+0xc], R42 ;  /* 0x00000c2a1f00d388 */ /* 0x0005e20000000800 */
[----:B------:R-:W-:-:S02]  /*2270*/  FSETP.GEU.AND P3, PT, R46, R11, PT ;  /* 0x0000000b2e00720b */ /* 0x000fc40003f6e000 */
[----:B------:R-:W-:Y:S01]  /*2280*/  FSETP.GEU.AND P5, PT, R50, R2, PT ;  /* 0x000000023200720b */ /* 0x000fe20003fae000 */
[----:B------:R2:W-:Y:S01]  /*2290*/  @!P2 STS [R31+0x10], R43 ;  /* 0x0000102b1f00a388 */ /* 0x0005e20000000800 */
[----:B----4-:R-:W-:Y:S02]  /*22a0*/  FSETP.GEU.AND P2, PT, R48, R3, PT ;  /* 0x000000033000720b */ /* 0x010fe40003f4e000 */
[----:B------:R-:W-:Y:S01]  /*22b0*/  @!P4 MOV R24, R45 ;  /* 0x0000002d0018c202 */ /* 0x000fe20000000f00 */
[----:B------:R2:W-:Y:S01]  /*22c0*/  @!P1 STS [R31+0x14], R44 ;  /* 0x0000142c1f009388 */ /* 0x0005e20000000800 */
[----:B------:R-:W-:Y:S02]  /*22d0*/  @!P1 MOV R25, R44 ;  /* 0x0000002c00199202 */ /* 0x000fe40000000f00 */
[----:B------:R-:W-:Y:S01]  /*22e0*/  FSETP.GEU.AND P1, PT, R39, R30, PT ;  /* 0x0000001e2700720b */ /* 0x000fe20003f2e000 */
[----:B------:R2:W-:Y:S01]  /*22f0*/  @!P4 STS [R31+0x18], R45 ;  /* 0x0000182d1f00c388 */ /* 0x0005e20000000800 */
[----:B------:R-:W-:Y:S01]  /*2300*/  FSETP.GEU.AND P4, PT, R49, R6, PT ;  /* 0x000000063100720b */ /* 0x000fe20003f8e000 */
[----:B------:R-:W-:Y:S01]  /*2310*/  @!P3 IMAD.MOV.U32 R11, RZ, RZ, R46 ;  /* 0x000000ffff0bb224 */ /* 0x000fe200078e002e */
[----:B------:R-:W-:Y:S01]  /*2320*/  @!P6 MOV R10, R47 ;  /* 0x0000002f000ae202 */ /* 0x000fe20000000f00 */
[----:B------:R2:W-:Y:S01]  /*2330*/  @!P3 STS [R31+0x1c], R46 ;  /* 0x00001c2e1f00b388 */ /* 0x0005e20000000800 */
[----:B------:R-:W-:-:S02]  /*2340*/  @!P5 MOV R2, R50 ;  /* 0x000000320002d202 */ /* 0x000fc40000000f00 */
[----:B------:R-:W-:Y:S01]  /*2350*/  @!P2 MOV R3, R48 ;  /* 0x000000300003a202 */ /* 0x000fe20000000f00 */
[----:B------:R2:W-:Y:S01]  /*2360*/  @!P5 STS [R31+0x24], R50 ;  /* 0x000024321f00d388 */ /* 0x0005e20000000800 */
[----:B---3--:R-:W-:Y:S02]  /*2370*/  FSETP.GEU.AND P5, PT, R51, R5, PT ;  /* 0x000000053300720b */ /* 0x008fe40003fae000 */
[----:B------:R-:W-:Y:S01]  /*2380*/  FSETP.GEU.AND P3, PT, R37, R7, PT ;  /* 0x000000072500720b */ /* 0x000fe20003f6e000 */
[----:B------:R2:W-:Y:S01]  /*2390*/  @!P2 STS [R31+0x28], R48 ;  /* 0x000028301f00a388 */ /* 0x0005e20000000800 */
[----:B------:R-:W-:Y:S01]  /*23a0*/  FSETP.GEU.AND P2, PT, R38, R8, PT ;  /* 0x000000082600720b */ /* 0x000fe20003f4e000 */
[----:B------:R-:W-:Y:S01]  /*23b0*/  @!P1 IMAD.MOV.U32 R30, RZ, RZ, R39 ;  /* 0x000000ffff1e9224 */ /* 0x000fe200078e0027 */
[----:B------:R-:W-:Y:S01]  /*23c0*/  @!P4 MOV R6, R49 ;  /* 0x000000310006c202 */ /* 0x000fe20000000f00 */
[----:B------:R2:W-:Y:S01]  /*23d0*/  @!P6 STS [R31+0x20], R47 ;  /* 0x0000202f1f00e388 */ /* 0x0005e20000000800 */
[----:B------:R-:W-:-:S03]  /*23e0*/  FSETP.GEU.AND P6, PT, R36, R4, PT ;  /* 0x000000042400720b */ /* 0x000fc60003fce000 */
[----:B------:R2:W-:Y:S02]  /*23f0*/  @!P4 STS [R31+0x34], R49 ;  /* 0x000034311f00c388 */ /* 0x0005e40000000800 */
[----:B------:R-:W-:Y:S02]  /*2400*/  @!P5 MOV R5, R51 ;  /* 0x000000330005d202 */ /* 0x000fe40000000f00 */
[----:B------:R2:W-:Y:S01]  /*2410*/  @!P5 STS [R31+0x30], R51 ;  /* 0x000030331f00d388 */ /* 0x0005e20000000800 */
[----:B------:R-:W-:Y:S02]  /*2420*/  @!P3 MOV R7, R37 ;  /* 0x000000250007b202 */ /* 0x000fe40000000f00 */
[----:B------:R-:W-:Y:S01]  /*2430*/  @!P2 MOV R8, R38 ;  /* 0x000000260008a202 */ /* 0x000fe20000000f00 */
[----:B------:R2:W-:Y:S02]  /*2440*/  @!P3 STS [R31+0x38], R37 ;  /* 0x000038251f00b388 */ /* 0x0005e40000000800 */
[----:B------:R-:W-:-:S02]  /*2450*/  @!P6 IMAD.MOV.U32 R4, RZ, RZ, R36 ;  /* 0x000000ffff04e224 */ /* 0x000fc400078e0024 */
[----:B------:R2:W-:Y:S04]  /*2460*/  @!P2 STS [R31+0x3c], R38 ;  /* 0x00003c261f00a388 */ /* 0x0005e80000000800 */
[----:B------:R2:W-:Y:S04]  /*2470*/  @!P1 STS [R31], R39 ;  /* 0x000000271f009388 */ /* 0x0005e80000000800 */
[----:B------:R2:W-:Y:S01]  /*2480*/  @!P6 STS [R31+0x2c], R36 ;  /* 0x00002c241f00e388 */ /* 0x0005e20000000800 */
[----:B------:R-:W-:-:S13]  /*2490*/  ISETP.GE.AND P6, PT, R9, R33, PT ;  /* 0x000000210900720c */ /* 0x000fda0003fc6270 */
[----:B--2---:R-:W-:Y:S05]  /*24a0*/  @!P6 BRA `(.L_x_20) ;  /* 0xffffffe80054e947 */ /* 0x004fea000383ffff */
[----:B------:R-:W-:Y:S05]  /*24b0*/  BRA `(.L_x_14) ;  /* 0x0000000c00147947 */ /* 0x000fea0003800000 */
.L_x_15:
[----:B------:R-:W5:Y:S01]  /*24c0*/  I2F.U32.RP R7, UR13 ;  /* 0x0000000d00077d06 */ /* 0x000f620008209000 */
[----:B----4-:R-:W-:Y:S01]  /*24d0*/  IADD3 R4, PT, PT, R0, UR13, RZ ;  /* 0x0000000d00047c10 */ /* 0x010fe2000fffe0ff */
[----:B------:R-:W-:Y:S01]  /*24e0*/  BSSY.RECONVERGENT B1, `(.L_x_21) ;  /* 0x000004d000017945 */ /* 0x000fe20003800200 */
[----:B------:R-:W-:Y:S02]  /*24f0*/  ISETP.NE.U32.AND P3, PT, RZ, UR13, PT ;  /* 0x0000000dff007c0c */ /* 0x000fe4000bf65070 */
[----:B------:R-:W-:Y:S02]  /*2500*/  ISETP.GE.U32.AND P1, PT, R4, R33, PT ;  /* 0x000000210400720c */ /* 0x000fe40003f26070 */
[----:B-123--:R-:W-:Y:S02]  /*2510*/  VIMNMX.U32 R5, PT, PT, R33, R4, !PT ;  /* 0x0000000421057248 */ /* 0x00efe40007fe0000 */
[----:B------:R-:W-:-:S04]  /*2520*/  SEL R6, RZ, 0x1, P1 ;  /* 0x00000001ff067807 */ /* 0x000fc80000800000 */
[----:B------:R-:W-:Y:S01]  /*2530*/  IADD3 R5, PT, PT, R5, -R4, -R6 ;  /* 0x8000000405057210 */ /* 0x000fe20007ffe806 */
[----:B-----5:R-:W1:Y:S02]  /*2540*/  MUFU.RCP R7, R7 ;  /* 0x0000000700077308 */ /* 0x020e640000001000 */
[----:B-1----:R-:W-:-:S06]  /*2550*/  IADD3 R2, PT, PT, R7, 0xffffffe, RZ ;  /* 0x0ffffffe07027810 */ /* 0x002fcc0007ffe0ff */
[----:B------:R1:W0:Y:S02]  /*2560*/  F2I.FTZ.U32.TRUNC.NTZ R3, R2 ;  /* 0x0000000200037305 */ /* 0x000224000021f000 */
[----:B-1----:R-:W-:Y:S01]  /*2570*/  HFMA2 R2, -RZ, RZ, 0, 0 ;  /* 0x00000000ff027431 */ /* 0x002fe200000001ff */
[----:B0-----:R-:W-:-:S05]  /*2580*/  IADD3 R9, PT, PT, RZ, -R3, RZ ;  /* 0x80000003ff097210 */ /* 0x001fca0007ffe0ff */
[----:B------:R-:W-:-:S04]  /*2590*/  IMAD R9, R9, UR13, RZ ;  /* 0x0000000d09097c24 */ /* 0x000fc8000f8e02ff */
[----:B------:R-:W-:-:S06]  /*25a0*/  IMAD.HI.U32 R8, R3, R9, R2 ;  /* 0x0000000903087227 */ /* 0x000fcc00078e0002 */
[----:B------:R-:W-:-:S04]  /*25b0*/  IMAD.HI.U32 R3, R8, R5, RZ ;  /* 0x0000000508037227 */ /* 0x000fc800078e00ff */
[----:B------:R-:W-:-:S04]  /*25c0*/  IMAD.MOV R2, RZ, RZ, -R3 ;  /* 0x000000ffff027224 */ /* 0x000fc800078e0a03 */
[----:B------:R-:W-:-:S05]  /*25d0*/  IMAD R5, R2, UR13, R5 ;  /* 0x0000000d02057c24 */ /* 0x000fca000f8e0205 */
[----:B------:R-:W-:-:S13]  /*25e0*/  ISETP.GE.U32.AND P1, PT, R5, UR13, PT ;  /* 0x0000000d05007c0c */ /* 0x000fda000bf26070 */
[----:B------:R-:W-:Y:S02]  /*25f0*/  @P1 IADD3 R5, PT, PT, R5, -UR13, RZ ;  /* 0x8000000d05051c10 */ /* 0x000fe4000fffe0ff */
[----:B------:R-:W-:Y:S02]  /*2600*/  @P1 IADD3 R3, PT, PT, R3, 0x1, RZ ;  /* 0x0000000103031810 */ /* 0x000fe40007ffe0ff */
[----:B------:R-:W-:-:S13]  /*2610*/  ISETP.GE.U32.AND P2, PT, R5, UR13, PT ;  /* 0x0000000d05007c0c */ /* 0x000fda000bf46070 */
[----:B------:R-:W-:Y:S02]  /*2620*/  @P2 IADD3 R3, PT, PT, R3, 0x1, RZ ;  /* 0x0000000103032810 */ /* 0x000fe40007ffe0ff */
[----:B------:R-:W-:-:S04]  /*2630*/  @!P3 LOP3.LUT R3, RZ, UR13, RZ, 0x33, !PT ;  /* 0x0000000dff03bc12 */ /* 0x000fc8000f8e33ff */
[----:B------:R-:W-:-:S04]  /*2640*/  IADD3 R3, PT, PT, R6, R3, RZ ;  /* 0x0000000306037210 */ /* 0x000fc80007ffe0ff */
[C---:B------:R-:W-:Y:S02]  /*2650*/  LOP3.LUT R2, R3.reuse, 0x1, RZ, 0xc0, !PT ;  /* 0x0000000103027812 */ /* 0x040fe400078ec0ff */
[----:B------:R-:W-:Y:S02]  /*2660*/  ISETP.NE.AND P1, PT, R3, RZ, PT ;  /* 0x000000ff0300720c */ /* 0x000fe40003f25270 */
[----:B------:R-:W-:Y:S01]  /*2670*/  ISETP.NE.U32.AND P2, PT, R2, 0x1, PT ;  /* 0x000000010200780c */ /* 0x000fe20003f45070 */
[----:B------:R-:W-:-:S12]  /*2680*/  IMAD.MOV.U32 R2, RZ, RZ, R0 ;  /* 0x000000ffff027224 */ /* 0x000fd800078e0000 */
[----:B------:R-:W-:Y:S05]  /*2690*/  @!P2 BRA `(.L_x_22) ;  /* 0x0000000000c4a947 */ /* 0x000fea0003800000 */
[----:B------:R-:W0:Y:S04]  /*26a0*/  LDS R16, [R31] ;  /* 0x000000001f107984 */ /* 0x000e280000000800 */
[----:B------:R-:W1:Y:S04]  /*26b0*/  LDS R2, [R31+0x4] ;  /* 0x000004001f027984 */ /* 0x000e680000000800 */
[----:B------:R-:W2:Y:S04]  /*26c0*/  LDS R3, [R31+0x8] ;  /* 0x000008001f037984 */ /* 0x000ea80000000800 */
[----:B------:R-:W3:Y:S04]  /*26d0*/  LDS R5, [R31+0xc] ;  /* 0x00000c001f057984 */ /* 0x000ee80000000800 */
[----:B------:R-:W4:Y:S04]  /*26e0*/  LDS R6, [R31+0x10] ;  /* 0x000010001f067984 */ /* 0x000f280000000800 */
[----:B------:R-:W5:Y:S04]  /*26f0*/  LDS R7, [R31+0x14] ;  /* 0x000014001f077984 */ /* 0x000f680000000800 */
[----:B------:R-:W5:Y:S04]  /*2700*/  LDS R8, [R31+0x18] ;  /* 0x000018001f087984 */ /* 0x000f680000000800 */
[----:B------:R-:W5:Y:S04]  /*2710*/  LDS R9, [R31+0x1c] ;  /* 0x00001c001f097984 */ /* 0x000f680000000800 */
[----:B------:R-:W5:Y:S04]  /*2720*/  LDS R10, [R31+0x20] ;  /* 0x000020001f0a7984 */ /* 0x000f680000000800 */
[----:B------:R-:W5:Y:S04]  /*2730*/  LDS R11, [R31+0x24] ;  /* 0x000024001f0b7984 */ /* 0x000f680000000800 */
[----:B------:R-:W5:Y:S01]  /*2740*/  LDS R12, [R31+0x28] ;  /* 0x000028001f0c7984 */ /* 0x000f620000000800 */
[----:B0-----:R-:W-:-:S03]  /*2750*/  FSETP.GT.AND P6, PT, R16, RZ, PT ;  /* 0x000000ff1000720b */ /* 0x001fc60003fc4000 */
[----:B------:R-:W0:Y:S01]  /*2760*/  LDS R13, [R31+0x2c] ;  /* 0x00002c001f0d7984 */ /* 0x000e220000000800 */
[----:B-1----:R-:W-:Y:S02]  /*2770*/  FSETP.GT.AND P5, PT, R2, RZ, PT ;  /* 0x000000ff0200720b */ /* 0x002fe40003fa4000 */
[----:B------:R-:W-:Y:S01]  /*2780*/  MOV R2, R4 ;  /* 0x0000000400027202 */ /* 0x000fe20000000f00 */
[----:B------:R-:W1:Y:S01]  /*2790*/  LDS R14, [R31+0x30] ;  /* 0x000030001f0e7984 */ /* 0x000e620000000800 */
[----:B--2---:R-:W-:-:S03]  /*27a0*/  FSETP.GT.AND P2, PT, R3, RZ, PT ;  /* 0x000000ff0300720b */ /* 0x004fc60003f44000 */
[----:B------:R-:W2:Y:S01]  /*27b0*/  LDS R15, [R31+0x34] ;  /* 0x000034001f0f7984 */ /* 0x000ea20000000800 */
[----:B---3--:R-:W-:-:S03]  /*27c0*/  FSETP.GT.AND P4, PT, R5, RZ, PT ;  /* 0x000000ff0500720b */ /* 0x008fc60003f84000 */
[----:B------:R-:W3:Y:S01]  /*27d0*/  LDS R16, [R31+0x38] ;  /* 0x000038001f107984 */ /* 0x000ee20000000800 */
[----:B----4-:R-:W-:-:S03]  /*27e0*/  FSETP.GT.AND P3, PT, R6, RZ, PT ;  /* 0x000000ff0600720b */ /* 0x010fc60003f64000 */
[----:B------:R-:W4:Y:S04]  /*27f0*/  LDS R17, [R31+0x3c] ;  /* 0x00003c001f117984 */ /* 0x000f280000000800 */
[----:B------:R0:W-:Y:S01]  /*2800*/  @P6 STS [R31], RZ ;  /* 0x000000ff1f006388 */ /* 0x0001e20000000800 */
[----:B-----5:R-:W-:-:S03]  /*2810*/  FSETP.GT.AND P6, PT, R7, RZ, PT ;  /* 0x000000ff0700720b */ /* 0x020fc60003fc4000 */
[----:B------:R0:W-:Y:S01]  /*2820*/  @P5 STS [R31+0x4], RZ ;  /* 0x000004ff1f005388 */ /* 0x0001e20000000800 */
[----:B------:R-:W-:-:S03]  /*2830*/  FSETP.GT.AND P5, PT, R8, RZ, PT ;  /* 0x000000ff0800720b */ /* 0x000fc60003fa4000 */
        /* <DEDUP_REMOVED lines=9> */
[----:B0-----:R-:W-:-:S03]  /*28d0*/  FSETP.GT.AND P5, PT, R13, RZ, PT ;  /* 0x000000ff0d00720b */ /* 0x001fc60003fa4000 */
[----:B------:R0:W-:Y:S01]  /*28e0*/  @P2 STS [R31+0x1c], RZ ;  /* 0x00001cff1f002388 */ /* 0x0001e20000000800 */
[----:B-1----:R-:W-:-:S03]  /*28f0*/  FSETP.GT.AND P2, PT, R14, RZ, PT ;  /* 0x000000ff0e00720b */ /* 0x002fc60003f44000 */
[----:B------:R0:W-:Y:S01]  /*2900*/  @P4 STS [R31+0x20], RZ ;  /* 0x000020ff1f004388 */ /* 0x0001e20000000800 */
[----:B--2---:R-:W-:-:S03]  /*2910*/  FSETP.GT.AND P4, PT, R15, RZ, PT ;  /* 0x000000ff0f00720b */ /* 0x004fc60003f84000 */
[----:B------:R0:W-:Y:S01]  /*2920*/  @P3 STS [R31+0x24], RZ ;  /* 0x000024ff1f003388 */ /* 0x0001e20000000800 */
[----:B---3--:R-:W-:-:S03]  /*2930*/  FSETP.GT.AND P3, PT, R16, RZ, PT ;  /* 0x000000ff1000720b */ /* 0x008fc60003f64000 */
[----:B------:R0:W-:Y:S01]  /*2940*/  @P6 STS [R31+0x28], RZ ;  /* 0x000028ff1f006388 */ /* 0x0001e20000000800 */
[----:B----4-:R-:W-:-:S03]  /*2950*/  FSETP.GT.AND P6, PT, R17, RZ, PT ;  /* 0x000000ff1100720b */ /* 0x010fc60003fc4000 */
[----:B------:R0:W-:Y:S04]  /*2960*/  @P5 STS [R31+0x2c], RZ ;  /* 0x00002cff1f005388 */ /* 0x0001e80000000800 */
[----:B------:R0:W-:Y:S04]  /*2970*/  @P2 STS [R31+0x30], RZ ;  /* 0x000030ff1f002388 */ /* 0x0001e80000000800 */
[----:B------:R0:W-:Y:S04]  /*2980*/  @P4 STS [R31+0x34], RZ ;  /* 0x000034ff1f004388 */ /* 0x0001e80000000800 */
[----:B------:R0:W-:Y:S04]  /*2990*/  @P3 STS [R31+0x38], RZ ;  /* 0x000038ff1f003388 */ /* 0x0001e80000000800 */
[----:B------:R0:W-:Y:S02]  /*29a0*/  @P6 STS [R31+0x3c], RZ ;  /* 0x00003cff1f006388 */ /* 0x0001e40000000800 */
.L_x_22:
[----:B------:R-:W-:Y:S05]  /*29b0*/  BSYNC.RECONVERGENT B1 ;  /* 0x0000000000017941 */ /* 0x000fea0003800200 */
.L_x_21:
[----:B------:R-:W-:Y:S05]  /*29c0*/  @!P1 BRA `(.L_x_14) ;  /* 0x0000000400d09947 */ /* 0x000fea0003800000 */
[----:B------:R1:W2:Y:S04]  /*29d0*/  LDS R3, [R31] ;  /* 0x000000001f037984 */ /* 0x0002a80000000800 */
[----:B------:R1:W3:Y:S04]  /*29e0*/  LDS R4, [R31+0x4] ;  /* 0x000004001f047984 */ /* 0x0002e80000000800 */
[----:B------:R1:W4:Y:S04]  /*29f0*/  LDS R5, [R31+0x8] ;  /* 0x000008001f057984 */ /* 0x0003280000000800 */
        /* <DEDUP_REMOVED lines=12> */
[----:B--234-:R1:W0:Y:S02]  /*2ac0*/  LDS R18, [R31+0x3c] ;  /* 0x00003c001f127984 */ /* 0x01c2240000000800 */
.L_x_23:
[----:B------:R-:W-:Y:S02]  /*2ad0*/  FSETP.GT.AND P3, PT, R3, RZ, PT ;  /* 0x000000ff0300720b */ /* 0x000fe40003f64000 */
[----:B------:R-:W-:Y:S02]  /*2ae0*/  FSETP.GT.AND P5, PT, R4, RZ, PT ;  /* 0x000000ff0400720b */ /* 0x000fe40003fa4000 */
[----:B------:R-:W-:Y:S02]  /*2af0*/  FSETP.GT.AND P4, PT, R5, RZ, PT ;  /* 0x000000ff0500720b */ /* 0x000fe40003f84000 */
[----:B0-----:R-:W-:Y:S02]  /*2b00*/  FSETP.GT.AND P1, PT, R6, RZ, PT ;  /* 0x000000ff0600720b */ /* 0x001fe40003f24000 */
[----:B------:R-:W-:Y:S02]  /*2b10*/  FSETP.GT.AND P2, PT, R7, RZ, PT ;  /* 0x000000ff0700720b */ /* 0x000fe40003f44000 */
[----:B------:R-:W-:-:S02]  /*2b20*/  FSETP.GT.AND P6, PT, R8, RZ, PT ;  /* 0x000000ff0800720b */ /* 0x000fc40003fc4000 */
[----:B------:R-:W-:Y:S01]  /*2b30*/  MOV R19, UR13 ;  /* 0x0000000d00137c02 */ /* 0x000fe20008000f00 */
[----:B------:R0:W-:Y:S01]  /*2b40*/  @P3 STS [R31], RZ ;  /* 0x000000ff1f003388 */ /* 0x0001e20000000800 */
[----:B------:R-:W-:Y:S02]  /*2b50*/  @P3 MOV R3, RZ ;  /* 0x000000ff00033202 */ /* 0x000fe40000000f00 */
[----:B------:R-:W-:Y:S01]  /*2b60*/  @P5 MOV R4, RZ ;  /* 0x000000ff00045202 */ /* 0x000fe20000000f00 */
[----:B------:R0:W-:Y:S01]  /*2b70*/  @P5 STS [R31+0x4], RZ ;  /* 0x000004ff1f005388 */ /* 0x0001e20000000800 */
[----:B------:R-:W-:Y:S01]  /*2b80*/  @P4 MOV R5, RZ ;  /* 0x000000ff00054202 */ /* 0x000fe20000000f00 */
[----:B------:R-:W-:Y:S01]  /*2b90*/  @P1 IMAD.MOV.U32 R6, RZ, RZ, RZ ;  /* 0x000000ffff061224 */ /* 0x000fe200078e00ff */
[----:B------:R-:W-:Y:S01]  /*2ba0*/  FSETP.GT.AND P3, PT, R9, RZ, PT ;  /* 0x000000ff0900720b */ /* 0x000fe20003f64000 */
[----:B------:R0:W-:Y:S01]  /*2bb0*/  @P4 STS [R31+0x8], RZ ;  /* 0x000008ff1f004388 */ /* 0x0001e20000000800 */
[----:B------:R-:W-:-:S02]  /*2bc0*/  FSETP.GT.AND P5, PT, R10, RZ, PT ;  /* 0x000000ff0a00720b */ /* 0x000fc40003fa4000 */
[----:B------:R-:W-:Y:S01]  /*2bd0*/  FSETP.GT.AND P4, PT, R11, RZ, PT ;  /* 0x000000ff0b00720b */ /* 0x000fe20003f84000 */
[----:B------:R0:W-:Y:S01]  /*2be0*/  @P1 STS [R31+0xc], RZ ;  /* 0x00000cff1f001388 */ /* 0x0001e20000000800 */
[----:B------:R-:W-:Y:S02]  /*2bf0*/  @P2 MOV R7, RZ ;  /* 0x000000ff00072202 */ /* 0x000fe40000000f00 */
[----:B------:R-:W-:Y:S01]  /*2c00*/  FSETP.GT.AND P1, PT, R12, RZ, PT ;  /* 0x000000ff0c00720b */ /* 0x000fe20003f24000 */
[----:B------:R0:W-:Y:S01]  /*2c10*/  @P2 STS [R31+0x10], RZ ;  /* 0x000010ff1f002388 */ /* 0x0001e20000000800 */
[----:B------:R-:W-:Y:S02]  /*2c20*/  FSETP.GT.AND P2, PT, R13, RZ, PT ;  /* 0x000000ff0d00720b */ /* 0x000fe40003f44000 */
[----:B------:R-:W-:Y:S01]  /*2c30*/  @P6 MOV R8, RZ ;  /* 0x000000ff00086202 */ /* 0x000fe20000000f00 */
[----:B------:R0:W-:Y:S01]  /*2c40*/  @P3 STS [R31+0x18], RZ ;  /* 0x000018ff1f003388 */ /* 0x0001e20000000800 */
[----:B------:R-:W-:-:S02]  /*2c50*/  @P3 MOV R9, RZ ;  /* 0x000000ff00093202 */ /* 0x000fc40000000f00 */
[----:B------:R-:W-:Y:S01]  /*2c60*/  @P5 MOV R10, RZ ;  /* 0x000000ff000a5202 */ /* 0x000fe20000000f00 */
[----:B------:R0:W-:Y:S01]  /*2c70*/  @P5 STS [R31+0x1c], RZ ;  /* 0x00001cff1f005388 */ /* 0x0001e20000000800 */
[----:B------:R-:W-:Y:S01]  /*2c80*/  @P4 IMAD.MOV.U32 R11, RZ, RZ, RZ ;  /* 0x000000ffff0b4224 */ /* 0x000fe200078e00ff */
[----:B------:R-:W-:Y:S02]  /*2c90*/  FSETP.GT.AND P3, PT, R15, RZ, PT ;  /* 0x000000ff0f00720b */ /* 0x000fe40003f64000 */
[----:B------:R0:W-:Y:S01]  /*2ca0*/  @P4 STS [R31+0x20], RZ ;  /* 0x000020ff1f004388 */ /* 0x0001e20000000800 */
[----:B------:R-:W-:Y:S02]  /*2cb0*/  FSETP.GT.AND P5, PT, R16, RZ, PT ;  /* 0x000000ff1000720b */ /* 0x000fe40003fa4000 */
[----:B------:R-:W-:Y:S01]  /*2cc0*/  FSETP.GT.AND P4, PT, R17, RZ, PT ;  /* 0x000000ff1100720b */ /* 0x000fe20003f84000 */
[----:B------:R0:W-:Y:S01]  /*2cd0*/  @P1 STS [R31+0x24], RZ ;  /* 0x000024ff1f001388 */ /* 0x0001e20000000800 */
[----:B------:R-:W-:-:S02]  /*2ce0*/  @P1 MOV R12, RZ ;  /* 0x000000ff000c1202 */ /* 0x000fc40000000f00 */
[----:B------:R-:W-:Y:S01]  /*2cf0*/  @P2 MOV R13, RZ ;  /* 0x000000ff000d2202 */ /* 0x000fe20000000f00 */
[----:B------:R0:W-:Y:S01]  /*2d00*/  @P2 STS [R31+0x28], RZ ;  /* 0x000028ff1f002388 */ /* 0x0001e20000000800 */
[----:B------:R-:W-:Y:S02]  /*2d10*/  FSETP.GT.AND P1, PT, R18, RZ, PT ;  /* 0x000000ff1200720b */ /* 0x000fe40003f24000 */
[----:B------:R-:W-:Y:S01]  /*2d20*/  @P3 MOV R15, RZ ;  /* 0x000000ff000f3202 */ /* 0x000fe20000000f00 */
[----:B------:R0:W-:Y:S01]  /*2d30*/  @P3 STS [R31+0x30], RZ ;  /* 0x000030ff1f003388 */ /* 0x0001e20000000800 */
[----:B------:R-:W-:Y:S01]  /*2d40*/  FSETP.GT.AND P2, PT, R3, RZ, PT ;  /* 0x000000ff0300720b */ /* 0x000fe20003f44000 */
[----:B------:R-:W-:Y:S01]  /*2d50*/  @P5 IMAD.MOV.U32 R16, RZ, RZ, RZ ;  /* 0x000000ffff105224 */ /* 0x000fe200078e00ff */
[----:B------:R-:W-:Y:S01]  /*2d60*/  FSETP.GT.AND P3, PT, R4, RZ, PT ;  /* 0x000000ff0400720b */ /* 0x000fe20003f64000 */
[----:B------:R0:W-:Y:S01]  /*2d70*/  @P5 STS [R31+0x34], RZ ;  /* 0x000034ff1f005388 */ /* 0x0001e20000000800 */
[----:B------:R-:W-:-:S02]  /*2d80*/  @P4 MOV R17, RZ ;  /* 0x000000ff00114202 */ /* 0x000fc40000000f00 */
[----:B------:R-:W-:Y:S01]  /*2d90*/  FSETP.GT.AND P5, PT, R5, RZ, PT ;  /* 0x000000ff0500720b */ /* 0x000fe20003fa4000 */
[----:B------:R0:W-:Y:S01]  /*2da0*/  @P4 STS [R31+0x38], RZ ;  /* 0x000038ff1f004388 */ /* 0x0001e20000000800 */
[----:B------:R-:W-:Y:S02]  /*2db0*/  FSETP.GT.AND P4, PT, R6, RZ, PT ;  /* 0x000000ff0600720b */ /* 0x000fe40003f84000 */
[----:B------:R-:W-:Y:S01]  /*2dc0*/  @P1 MOV R18, RZ ;  /* 0x000000ff00121202 */ /* 0x000fe20000000f00 */
[----:B------:R0:W-:Y:S01]  /*2dd0*/  @P6 STS [R31+0x14], RZ ;  /* 0x000014ff1f006388 */ /* 0x0001e20000000800 */
[----:B------:R-:W-:Y:S02]  /*2de0*/  FSETP.GT.AND P6, PT, R14, RZ, PT ;  /* 0x000000ff0e00720b */ /* 0x000fe40003fc4000 */
[----:B------:R-:W-:Y:S01]  /*2df0*/  @P2 MOV R3, RZ ;  /* 0x000000ff00032202 */ /* 0x000fe20000000f00 */
[----:B------:R0:W-:Y:S01]  /*2e00*/  @P1 STS [R31+0x3c], RZ ;  /* 0x00003cff1f001388 */ /* 0x0001e20000000800 */
[----:B------:R-:W-:-:S02]  /*2e10*/  @P3 MOV R4, RZ ;  /* 0x000000ff00043202 */ /* 0x000fc40000000f00 */
[----:B------:R-:W-:Y:S01]  /*2e20*/  FSETP.GT.AND P1, PT, R8, RZ, PT ;  /* 0x000000ff0800720b */ /* 0x000fe20003f24000 */
[----:B------:R0:W-:Y:S01]  /*2e30*/  @P2 STS [R31], RZ ;  /* 0x000000ff1f002388 */ /* 0x0001e20000000800 */
[----:B------:R-:W-:Y:S01]  /*2e40*/  @P5 IMAD.MOV.U32 R5, RZ, RZ, RZ ;  /* 0x000000ffff055224 */ /* 0x000fe200078e00ff */
[----:B------:R-:W-:Y:S02]  /*2e50*/  @P4 MOV R6, RZ ;  /* 0x000000ff00064202 */ /* 0x000fe40000000f00 */
[----:B------:R0:W-:Y:S01]  /*2e60*/  @P3 STS [R31+0x4], RZ ;  /* 0x000004ff1f003388 */ /* 0x0001e20000000800 */
[----:B------:R-:W-:Y:S02]  /*2e70*/  FSETP.GT.AND P2, PT, R9, RZ, PT ;  /* 0x000000ff0900720b */ /* 0x000fe40003f44000 */
[----:B------:R-:W-:Y:S01]  /*2e80*/  FSETP.GT.AND P3, PT, R10, RZ, PT ;  /* 0x000000ff0a00720b */ /* 0x000fe20003f64000 */
[----:B------:R0:W-:Y:S01]  /*2e90*/  @P5 STS [R31+0x8], RZ ;  /* 0x000008ff1f005388 */ /* 0x0001e20000000800 */
[----:B------:R-:W-:-:S02]  /*2ea0*/  FSETP.GT.AND P5, PT, R11, RZ, PT ;  /* 0x000000ff0b00720b */ /* 0x000fc40003fa4000 */
[----:B------:R-:W-:Y:S01]  /*2eb0*/  @P6 MOV R14, RZ ;  /* 0x000000ff000e6202 */ /* 0x000fe20000000f00 */
[----:B------:R0:W-:Y:S01]  /*2ec0*/  @P4 STS [R31+0xc], RZ ;  /* 0x00000cff1f004388 */ /* 0x0001e20000000800 */
[----:B------:R-:W-:Y:S02]  /*2ed0*/  FSETP.GT.AND P4, PT, R12, RZ, PT ;  /* 0x000000ff0c00720b */ /* 0x000fe40003f84000 */
[----:B------:R-:W-:Y:S01]  /*2ee0*/  @P1 MOV R8, RZ ;  /* 0x000000ff00081202 */ /* 0x000fe20000000f00 */
[----:B------:R0:W-:Y:S01]  /*2ef0*/  @P6 STS [R31+0x2c], RZ ;  /* 0x00002cff1f006388 */ /* 0x0001e20000000800 */
[----:B------:R-:W-:Y:S02]  /*2f00*/  FSETP.GT.AND P6, PT, R7, RZ, PT ;  /* 0x000000ff0700720b */ /* 0x000fe40003fc4000 */
[----:B------:R-:W-:Y:S01]  /*2f10*/  @P2 MOV R9, RZ ;  /* 0x000000ff00092202 */ /* 0x000fe20000000f00 */
[----:B------:R0:W-:Y:S01]  /*2f20*/  @P1 STS [R31+0x14], RZ ;  /* 0x000014ff1f001388 */ /* 0x0001e20000000800 */
[----:B------:R-:W-:Y:S01]  /*2f30*/  @P3 IMAD.MOV.U32 R10, RZ, RZ, RZ ;  /* 0x000000ffff0a3224 */ /* 0x000fe200078e00ff */
[----:B------:R-:W-:-:S02]  /*2f40*/  @P5 MOV R11, RZ ;  /* 0x000000ff000b5202 */ /* 0x000fc40000000f00 */
[----:B------:R0:W-:Y:S01]  /*2f50*/  @P2 STS [R31+0x18], RZ ;  /* 0x000018ff1f002388 */ /* 0x0001e20000000800 */
[----:B------:R-:W-:Y:S02]  /*2f60*/  FSETP.GT.AND P1, PT, R14, RZ, PT ;  /* 0x000000ff0e00720b */ /* 0x000fe40003f24000 */
[----:B------:R-:W-:Y:S01]  /*2f70*/  @P4 MOV R12, RZ ;  /* 0x000000ff000c4202 */ /* 0x000fe20000000f00 */
[----:B------:R0:W-:Y:S01]  /*2f80*/  @P3 STS [R31+0x1c], RZ ;  /* 0x00001cff1f003388 */ /* 0x0001e20000000800 */
[----:B------:R-:W-:Y:S02]  /*2f90*/  FSETP.GT.AND P2, PT, R15, RZ, PT ;  /* 0x000000ff0f00720b */ /* 0x000fe40003f44000 */
[----:B------:R-:W-:Y:S01]  /*2fa0*/  FSETP.GT.AND P3, PT, R16, RZ, PT ;  /* 0x000000ff1000720b */ /* 0x000fe20003f64000 */
[----:B------:R0:W-:Y:S01]  /*2fb0*/  @P5 STS [R31+0x20], RZ ;  /* 0x000020ff1f005388 */ /* 0x0001e20000000800 */
[----:B------:R-:W-:Y:S02]  /*2fc0*/  FSETP.GT.AND P5, PT, R17, RZ, PT ;  /* 0x000000ff1100720b */ /* 0x000fe40003fa4000 */
[----:B------:R-:W-:Y:S01]  /*2fd0*/  @P6 MOV R7, RZ ;  /* 0x000000ff00076202 */ /* 0x000fe20000000f00 */
[----:B------:R0:W-:Y:S01]  /*2fe0*/  @P4 STS [R31+0x24], RZ ;  /* 0x000024ff1f004388 */ /* 0x0001e20000000800 */
[----:B------:R-:W-:-:S02]  /*2ff0*/  FSETP.GT.AND P4, PT, R18, RZ, PT ;  /* 0x000000ff1200720b */ /* 0x000fc40003f84000 */
[----:B------:R-:W-:Y:S01]  /*3000*/  LEA R2, R19, R2, 0x1 ;  /* 0x0000000213027211 */ /* 0x000fe200078e08ff */
[----:B------:R0:W-:Y:S01]  /*3010*/  @P6 STS [R31+0x10], RZ ;  /* 0x000010ff1f006388 */ /* 0x0001e20000000800 */
[----:B------:R-:W-:Y:S02]  /*3020*/  FSETP.GT.AND P6, PT, R13, RZ, PT ;  /* 0x000000ff0d00720b */ /* 0x000fe40003fc4000 */
[----:B------:R-:W-:Y:S01]  /*3030*/  @P1 MOV R14, RZ ;  /* 0x000000ff000e1202 */ /* 0x000fe20000000f00 */
[----:B------:R0:W-:Y:S01]  /*3040*/  @P1 STS [R31+0x2c], RZ ;  /* 0x00002cff1f001388 */ /* 0x0001e20000000800 */
[----:B------:R-:W-:Y:S02]  /*3050*/  @P2 MOV R15, RZ ;  /* 0x000000ff000f2202 */ /* 0x000fe40000000f00 */
[----:B------:R-:W-:Y:S01]  /*3060*/  @P3 MOV R16, RZ ;  /* 0x000000ff00103202 */ /* 0x000fe20000000f00 */
[----:B------:R0:W-:Y:S01]  /*3070*/  @P2 STS [R31+0x30], RZ ;  /* 0x000030ff1f002388 */ /* 0x0001e20000000800 */
[----:B------:R-:W-:Y:S01]  /*3080*/  @P5 MOV R17, RZ ;  /* 0x000000ff00115202 */ /* 0x000fe20000000f00 */
[----:B------:R-:W-:-:S02]  /*3090*/  @P4 IMAD.MOV.U32 R18, RZ, RZ, RZ ;  /* 0x000000ffff124224 */ /* 0x000fc400078e00ff */
[----:B------:R0:W-:Y:S02]  /*30a0*/  @P3 STS [R31+0x34], RZ ;  /* 0x000034ff1f003388 */ /* 0x0001e40000000800 */
[----:B------:R-:W-:Y:S02]  /*30b0*/  @P6 IMAD.MOV.U32 R13, RZ, RZ, RZ ;  /* 0x000000ffff0d6224 */ /* 0x000fe400078e00ff */
[----:B------:R0:W-:Y:S04]  /*30c0*/  @P5 STS [R31+0x38], RZ ;  /* 0x000038ff1f005388 */ /* 0x0001e80000000800 */
[----:B------:R0:W-:Y:S04]  /*30d0*/  @P4 STS [R31+0x3c], RZ ;  /* 0x00003cff1f004388 */ /* 0x0001e80000000800 */
[----:B------:R0:W-:Y:S01]  /*30e0*/  @P6 STS [R31+0x28], RZ ;  /* 0x000028ff1f006388 */ /* 0x0001e20000000800 */
[----:B------:R-:W-:-:S13]  /*30f0*/  ISETP.GE.AND P6, PT, R2, R33, PT ;  /* 0x000000210200720c */ /* 0x000fda0003fc6270 */
[----:B0-----:R-:W-:Y:S05]  /*3100*/  @!P6 BRA `(.L_x_23) ;  /* 0xfffffff80070e947 */ /* 0x001fea000383ffff */
.L_x_14:
[----:B------:R-:W-:Y:S05]  /*3110*/  BSYNC.RECONVERGENT B0 ;  /* 0x0000000000007941 */ /* 0x000fea0003800200 */
.L_x_13:
[----:B------:R-:W-:Y:S06]  /*3120*/  BAR.SYNC.DEFER_BLOCKING 0x0 ;  /* 0x0000000000007b1d */ /* 0x000fec0000010000 */
[----:B------:R-:W-:Y:S05]  /*3130*/  @!P0 EXIT ;  /* 0x000000000000894d */ /* 0x000fea0003800000 */
[----:B------:R-:W-:-:S09]  /*3140*/  UISETP.GE.AND UP0, UPT, UR5, 0x1, UPT ;  /* 0x000000010500788c */ /* 0x000fd2000bf06270 */
[----:B------:R-:W-:Y:S05]  /*3150*/  BRA.U !UP0, `(.L_x_24) ;  /* 0x0000000508f47547 */ /* 0x000fea000b800000 */
[----:B------:R-:W5:Y:S01]  /*3160*/  S2UR UR6, SR_CgaCtaId ;  /* 0x00000000000679c3 */ /* 0x000f620000008800 */
[----:B------:R-:W-:Y:S01]  /*3170*/  UMOV UR4, 0x400 ;  /* 0x0000040000047882 */ /* 0x000fe20000000000 */
[----:B----4-:R-:W-:Y:S01]  /*3180*/  HFMA2 R3, -RZ, RZ, 0, 0 ;  /* 0x00000000ff037431 */ /* 0x010fe200000001ff */
[----:B------:R-:W-:Y:S01]  /*3190*/  UIADD3 UR4, UPT, UPT, UR4, 0xd80, URZ ;  /* 0x00000d8004047890 */ /* 0x000fe2000fffe0ff */
[----:B-123--:R-:W-:Y:S02]  /*31a0*/  PRMT R5, RZ, 0x7610, R5 ;  /* 0x00007610ff057816 */ /* 0x00efe40000000005 */
[----:B------:R-:W-:Y:S01]  /*31b0*/  PRMT R6, RZ, 0x7610, R6 ;  /* 0x00007610ff067816 */ /* 0x000fe20000000006 */
[----:B-----5:R-:W-:-:S06]  /*31c0*/  ULEA UR4, UR6, UR4, 0x18 ;  /* 0x0000000406047291 */ /* 0x020fcc000f8ec0ff */
[----:B------:R-:W-:-:S04]  /*31d0*/  LEA R2, R0, UR4, 0x2 ;  /* 0x0000000400027c11 */ /* 0x000fc8000f8e10ff */
[----:B------:R-:W-:-:S07]  /*31e0*/  IADD3 R4, PT, PT, R2, 0x100, RZ ;  /* 0x0000010002047810 */ /* 0x000fce0007ffe0ff */
.L_x_30:
[C---:B------:R-:W-:Y:S02]  /*31f0*/  LEA R7, R3.reuse, R2, 0x6 ;  /* 0x0000000203077211 */ /* 0x040fe400078e30ff */
[----:B------:R-:W-:Y:S02]  /*3200*/  ISETP.LT.U32.AND P0, PT, R3, UR13, PT ;  /* 0x0000000d03007c0c */ /* 0x000fe4000bf01070 */
[----:B0-----:R-:W-:Y:S01]  /*3210*/  MOV R12, R3 ;  /* 0x00000003000c7202 */ /* 0x001fe20000000f00 */
[----:B------:R-:W0:Y:S02]  /*3220*/  LDS R8, [R7] ;  /* 0x0000000007087984 */ /* 0x000e240000000800 */
[----:B0-----:R-:W-:-:S08]  /*3230*/  IMAD.MOV.U32 R10, RZ, RZ, R8 ;  /* 0x000000ffff0a7224 */ /* 0x001fd000078e0008 */
[----:B------:R-:W-:Y:S05]  /*3240*/  @!P0 BRA `(.L_x_25) ;  /* 0x0000000400988947 */ /* 0x000fea0003800000 */
[C---:B------:R-:W-:Y:S02]  /*3250*/  IADD3 R9, PT, PT, R3.reuse, -UR13, RZ ;  /* 0x8000000d03097c10 */ /* 0x040fe4000fffe0ff */
[----:B------:R-:W-:Y:S02]  /*3260*/  IADD3 R11, PT, PT, -R3, UR13, RZ ;  /* 0x0000000d030b7c10 */ /* 0x000fe4000fffe1ff */
[----:B------:R-:W-:Y:S02]  /*3270*/  ISETP.GT.U32.AND P1, PT, R9, -0x8, PT ;  /* 0xfffffff80900780c */ /* 0x000fe40003f24070 */
[----:B------:R-:W-:Y:S02]  /*3280*/  LOP3.LUT P0, RZ, R11, 0x7, RZ, 0xc0, !PT ;  /* 0x000000070bff7812 */ /* 0x000fe4000780c0ff */
[-C--:B------:R-:W-:Y:S02]  /*3290*/  MOV R9, R3.reuse ;  /* 0x0000000300097202 */ /* 0x080fe40000000f00 */
[----:B------:R-:W-:-:S02]  /*32a0*/  MOV R12, R3 ;  /* 0x00000003000c7202 */ /* 0x000fc40000000f00 */
[----:B------:R-:W-:-:S05]  /*32b0*/  MOV R10, R8 ;  /* 0x00000008000a7202 */ /* 0x000fca0000000f00 */
[----:B------:R-:W-:Y:S05]  /*32c0*/  @P1 BRA `(.L_x_26) ;  /* 0x0000000000ac1947 */ /* 0x000fea0003800000 */
[----:B------:R-:W-:Y:S01]  /*32d0*/  LOP3.LUT R11, R11, 0xfffffff8, RZ, 0xc0, !PT ;  /* 0xfffffff80b0b7812 */ /* 0x000fe200078ec0ff */
[----:B------:R-:W-:Y:S01]  /*32e0*/  IMAD R13, R3, 0x40, R4 ;  /* 0x00000040030d7824 */ /* 0x000fe200078e0204 */
[-C--:B------:R-:W-:Y:S02]  /*32f0*/  MOV R9, R3.reuse ;  /* 0x0000000300097202 */ /* 0x080fe40000000f00 */
[----:B------:R-:W-:Y:S02]  /*3300*/  MOV R12, R3 ;  /* 0x00000003000c7202 */ /* 0x000fe40000000f00 */
[----:B------:R-:W-:Y:S02]  /*3310*/  MOV R10, R8 ;  /* 0x00000008000a7202 */ /* 0x000fe40000000f00 */
[----:B------:R-:W-:-:S07]  /*3320*/  IADD3 R11, PT, PT, -R11, RZ, RZ ;  /* 0x000000ff0b0b7210 */ /* 0x000fce0007ffe1ff */
.L_x_27:
[----:B------:R-:W0:Y:S01]  /*3330*/  LDS R15, [R13+-0x100] ;  /* 0xffff00000d0f7984 */ /* 0x000e220000000800 */
[----:B------:R-:W-:-:S03]  /*3340*/  VIADD R11, R11, 0x8 ;  /* 0x000000080b0b7836 */ /* 0x000fc60000000000 */
[----:B------:R-:W1:Y:S04]  /*3350*/  LDS R14, [R13+-0xc0] ;  /* 0xffff40000d0e7984 */ /* 0x000e680000000800 */
[----:B------:R-:W2:Y:S04]  /*3360*/  LDS R17, [R13+-0x80] ;  /* 0xffff80000d117984 */ /* 0x000ea80000000800 */
[----:B------:R-:W3:Y:S04]  /*3370*/  LDS R19, [R13+-0x40] ;  /* 0xffffc0000d137984 */ /* 0x000ee80000000800 */
[----:B------:R-:W4:Y:S04]  /*3380*/  LDS R21, [R13] ;  /* 0x000000000d157984 */ /* 0x000f280000000800 */
[----:B------:R-:W5:Y:S04]  /*3390*/  LDS R23, [R13+0x40] ;  /* 0x000040000d177984 */ /* 0x000f680000000800 */
[----:B------:R-:W5:Y:S01]  /*33a0*/  LDS R25, [R13+0x80] ;  /* 0x000080000d197984 */ /* 0x000f620000000800 */
[----:B0-----:R-:W-:-:S04]  /*33b0*/  FSETP.GEU.AND P5, PT, R15, R10, PT ;  /* 0x0000000a0f00720b */ /* 0x001fc80003fae000 */
[----:B------:R-:W-:Y:S02]  /*33c0*/  FSEL R15, R15, R10, !P5 ;  /* 0x0000000a0f0f7208 */ /* 0x000fe40006800000 */
[----:B------:R-:W-:Y:S02]  /*33d0*/  SEL R12, R9, R12, !P5 ;  /* 0x0000000c090c7207 */ /* 0x000fe40006800000 */
[----:B-1----:R-:W-:-:S04]  /*33e0*/  FSETP.GEU.AND P6, PT, R14, R15, PT ;  /* 0x0000000f0e00720b */ /* 0x002fc80003fce000 */
[----:B------:R-:W-:Y:S02]  /*33f0*/  FSEL R14, R14, R15, !P6 ;  /* 0x0000000f0e0e7208 */ /* 0x000fe40007000000 */
[----:B------:R0:W1:Y:S02]  /*3400*/  LDS R15, [R13+0xc0] ;  /* 0x0000c0000d0f7984 */ /* 0x0000640000000800 */
[----:B--2---:R-:W-:-:S04]  /*3410*/  FSETP.GEU.AND P4, PT, R17, R14, PT ;  /* 0x0000000e1100720b */ /* 0x004fc80003f8e000 */
[----:B------:R-:W-:Y:S01]  /*3420*/  FSEL R14, R17, R14, !P4 ;  /* 0x0000000e110e7208 */ /* 0x000fe20006000000 */
[----:B------:R-:W-:Y:S01]  /*3430*/  @!P6 VIADD R12, R9, 0x1 ;  /* 0x00000001090ce836 */ /* 0x000fe20000000000 */
[----:B0-----:R-:W-:Y:S02]  /*3440*/  IADD3 R13, PT, PT, R13, 0x200, RZ ;  /* 0x000002000d0d7810 */ /* 0x001fe40007ffe0ff */
[----:B---3--:R-:W-:-:S04]  /*3450*/  FSETP.GEU.AND P3, PT, R19, R14, PT ;  /* 0x0000000e1300720b */ /* 0x008fc80003f6e000 */
[----:B------:R-:W-:Y:S02]  /*3460*/  FSEL R14, R19, R14, !P3 ;  /* 0x0000000e130e7208 */ /* 0x000fe40005800000 */
[----:B------:R-:W-:Y:S02]  /*3470*/  @!P4 IADD3 R12, PT, PT, R9, 0x2, RZ ;  /* 0x00000002090cc810 */ /* 0x000fe40007ffe0ff */
[----:B----4-:R-:W-:-:S04]  /*3480*/  FSETP.GEU.AND P1, PT, R21, R14, PT ;  /* 0x0000000e1500720b */ /* 0x010fc80003f2e000 */
[----:B------:R-:W-:Y:S02]  /*3490*/  FSEL R14, R21, R14, !P1 ;  /* 0x0000000e150e7208 */ /* 0x000fe40004800000 */
[----:B------:R-:W-:Y:S02]  /*34a0*/  @!P3 IADD3 R12, PT, PT, R9, 0x3, RZ ;  /* 0x00000003090cb810 */ /* 0x000fe40007ffe0ff */
[----:B-----5:R-:W-:-:S04]  /*34b0*/  FSETP.GEU.AND P2, PT, R23, R14, PT ;  /* 0x0000000e1700720b */ /* 0x020fc80003f4e000 */
[----:B------:R-:W-:Y:S02]  /*34c0*/  FSEL R14, R23, R14, !P2 ;  /* 0x0000000e170e7208 */ /* 0x000fe40005000000 */
[----:B------:R-:W-:Y:S02]  /*34d0*/  @!P1 IADD3 R12, PT, PT, R9, 0x4, RZ ;  /* 0x00000004090c9810 */ /* 0x000fe40007ffe0ff */
[-C--:B------:R-:W-:Y:S02]  /*34e0*/  FSETP.GEU.AND P5, PT, R25, R14.reuse, PT ;  /* 0x0000000e1900720b */ /* 0x080fe40003fae000 */
[----:B------:R-:W-:Y:S02]  /*34f0*/  ISETP.NE.AND P1, PT, R11, RZ, PT ;  /* 0x000000ff0b00720c */ /* 0x000fe40003f25270 */
[----:B------:R-:W-:Y:S02]  /*3500*/  FSEL R10, R25, R14, !P5 ;  /* 0x0000000e190a7208 */ /* 0x000fe40006800000 */
[----:B------:R-:W-:-:S02]  /*3510*/  @!P2 IADD3 R12, PT, PT, R9, 0x5, RZ ;  /* 0x00000005090ca810 */ /* 0x000fc40007ffe0ff */
[----:B-1----:R-:W-:-:S04]  /*3520*/  FSETP.GEU.AND P3, PT, R15, R10, PT ;  /* 0x0000000a0f00720b */ /* 0x002fc80003f6e000 */
[----:B------:R-:W-:Y:S02]  /*3530*/  FSEL R10, R15, R10, !P3 ;  /* 0x0000000a0f0a7208 */ /* 0x000fe40005800000 */
[----:B------:R-:W-:-:S07]  /*3540*/  @!P5 IADD3 R12, PT, PT, R9, 0x6, RZ ;  /* 0x00000006090cd810 */ /* 0x000fce0007ffe0ff */
[C---:B------:R-:W-:Y:S02]  /*3550*/  @!P3 IADD3 R12, PT, PT, R9.reuse, 0x7, RZ ;  /* 0x00000007090cb810 */ /* 0x040fe40007ffe0ff */
[----:B------:R-:W-:Y:S01]  /*3560*/  IADD3 R9, PT, PT, R9, 0x8, RZ ;  /* 0x0000000809097810 */ /* 0x000fe20007ffe0ff */
[----:B------:R-:W-:Y:S06]  /*3570*/  @P1 BRA `(.L_x_27) ;  /* 0xfffffffc006c1947 */ /* 0x000fec000383ffff */
.L_x_26:
[----:B------:R-:W-:Y:S05]  /*3580*/  @!P0 BRA `(.L_x_25) ;  /* 0x0000000000c88947 */ /* 0x000fea0003800000 */
[----:B------:R-:W-:-:S05]  /*3590*/  IMAD.MOV R11, RZ, RZ, -R6 ;  /* 0x000000ffff0b7224 */ /* 0x000fca00078e0a06 */
[----:B------:R-:W-:-:S04]  /*35a0*/  PRMT R11, R11, 0x7710, RZ ;  /* 0x000077100b0b7816 */ /* 0x000fc800000000ff */
[----:B------:R-:W-:-:S04]  /*35b0*/  IADD3 R11, PT, PT, R11, UR13, RZ ;  /* 0x0000000d0b0b7c10 */ /* 0x000fc8000fffe0ff */
[----:B------:R-:W-:-:S04]  /*35c0*/  LOP3.LUT R11, R11, 0x7, RZ, 0xc0, !PT ;  /* 0x000000070b0b7812 */ /* 0x000fc800078ec0ff */
[C---:B------:R-:W-:Y:S02]  /*35d0*/  IADD3 R13, PT, PT, R11.reuse, -0x1, RZ ;  /* 0xffffffff0b0d7810 */ /* 0x040fe40007ffe0ff */
[----:B------:R-:W-:Y:S02]  /*35e0*/  LOP3.LUT P4, RZ, R11, 0x3, RZ, 0xc0, !PT ;  /* 0x000000030bff7812 */ /* 0x000fe4000788c0ff */
[----:B------:R-:W-:-:S13]  /*35f0*/  ISETP.GE.U32.AND P0, PT, R13, 0x3, PT ;  /* 0x000000030d00780c */ /* 0x000fda0003f06070 */
[----:B------:R-:W-:Y:S05]  /*3600*/  @!P0 BRA `(.L_x_28) ;  /* 0x0000000000488947 */ /* 0x000fea0003800000 */
[----:B------:R-:W-:-:S05]  /*3610*/  LEA R11, R9, R2, 0x6 ;  /* 0x00000002090b7211 */ /* 0x000fca00078e30ff */
[----:B------:R-:W0:Y:S04]  /*3620*/  LDS R13, [R11] ;  /* 0x000000000b0d7984 */ /* 0x000e280000000800 */
[----:B------:R-:W1:Y:S04]  /*3630*/  LDS R14, [R11+0x40] ;  /* 0x000040000b0e7984 */ /* 0x000e680000000800 */
[----:B------:R-:W2:Y:S04]  /*3640*/  LDS R16, [R11+0x80] ;  /* 0x000080000b107984 */ /* 0x000ea80000000800 */
[----:B------:R-:W3:Y:S01]  /*3650*/  LDS R15, [R11+0xc0] ;  /* 0x0000c0000b0f7984 */ /* 0x000ee20000000800 */
[----:B0-----:R-:W-:-:S04]  /*3660*/  FSETP.GEU.AND P0, PT, R13, R10, PT ;  /* 0x0000000a0d00720b */ /* 0x001fc80003f0e000 */
[----:B------:R-:W-:Y:S02]  /*3670*/  FSEL R13, R13, R10, !P0 ;  /* 0x0000000a0d0d7208 */ /* 0x000fe40004000000 */
[----:B------:R-:W-:Y:S02]  /*3680*/  SEL R12, R9, R12, !P0 ;  /* 0x0000000c090c7207 */ /* 0x000fe40004000000 */
[----:B-1----:R-:W-:-:S04]  /*3690*/  FSETP.GEU.AND P1, PT, R14, R13, PT ;  /* 0x0000000d0e00720b */ /* 0x002fc80003f2e000 */
[----:B------:R-:W-:-:S04]  /*36a0*/  FSEL R13, R14, R13, !P1 ;  /* 0x0000000d0e0d7208 */ /* 0x000fc80004800000 */
[----:B--2---:R-:W-:-:S04]  /*36b0*/  FSETP.GEU.AND P2, PT, R16, R13, PT ;  /* 0x0000000d1000720b */ /* 0x004fc80003f4e000 */
[----:B------:R-:W-:Y:S02]  /*36c0*/  FSEL R10, R16, R13, !P2 ;  /* 0x0000000d100a7208 */ /* 0x000fe40005000000 */
[----:B------:R-:W-:Y:S02]  /*36d0*/  @!P1 IADD3 R12, PT, PT, R9, 0x1, RZ ;  /* 0x00000001090c9810 */ /* 0x000fe40007ffe0ff */
[----:B---3--:R-:W-:-:S04]  /*36e0*/  FSETP.GEU.AND P3, PT, R15, R10, PT ;  /* 0x0000000a0f00720b */ /* 0x008fc80003f6e000 */
[----:B------:R-:W-:Y:S01]  /*36f0*/  FSEL R10, R15, R10, !P3 ;  /* 0x0000000a0f0a7208 */ /* 0x000fe20005800000 */
[----:B------:R-:W-:-:S08]  /*3700*/  @!P2 VIADD R12, R9, 0x2 ;  /* 0x00000002090ca836 */ /* 0x000fd00000000000 */
[C---:B------:R-:W-:Y:S02]  /*3710*/  @!P3 IADD3 R12, PT, PT, R9.reuse, 0x3, RZ ;  /* 0x00000003090cb810 */ /* 0x040fe40007ffe0ff */
[----:B------:R-:W-:-:S07]  /*3720*/  IADD3 R9, PT, PT, R9, 0x4, RZ ;  /* 0x0000000409097810 */ /* 0x000fce0007ffe0ff */
.L_x_28:
[----:B------:R-:W-:Y:S05]  /*3730*/  @!P4 BRA `(.L_x_25) ;  /* 0x00000000005cc947 */ /* 0x000fea0003800000 */
[----:B------:R-:W-:-:S04]  /*3740*/  IADD3 R11, PT, PT, RZ, -R5, RZ ;  /* 0x80000005ff0b7210 */ /* 0x000fc80007ffe0ff */
[----:B------:R-:W-:-:S04]  /*3750*/  PRMT R11, R11, 0x7710, RZ ;  /* 0x000077100b0b7816 */ /* 0x000fc800000000ff */
[----:B------:R-:W-:-:S04]  /*3760*/  IADD3 R11, PT, PT, R11, UR13, RZ ;  /* 0x0000000d0b0b7c10 */ /* 0x000fc8000fffe0ff */
[C---:B------:R-:W-:Y:S02]  /*3770*/  LOP3.LUT R13, R11.reuse, 0x3, RZ, 0xc0, !PT ;  /* 0x000000030b0d7812 */ /* 0x040fe400078ec0ff */
[----:B------:R-:W-:Y:S02]  /*3780*/  LOP3.LUT R11, R11, 0x1, RZ, 0xc0, !PT ;  /* 0x000000010b0b7812 */ /* 0x000fe400078ec0ff */
[----:B------:R-:W-:Y:S02]  /*3790*/  ISETP.NE.AND P0, PT, R13, 0x1, PT ;  /* 0x000000010d00780c */ /* 0x000fe40003f05270 */
[----:B------:R-:W-:-:S11]  /*37a0*/  ISETP.NE.U32.AND P1, PT, R11, 0x1, PT ;  /* 0x000000010b00780c */ /* 0x000fd60003f25070 */
[----:B------:R-:W-:Y:S05]  /*37b0*/  @!P0 BRA `(.L_x_29) ;  /* 0x0000000000288947 */ /* 0x000fea0003800000 */
[----:B------:R-:W-:-:S05]  /*37c0*/  IMAD R11, R9, 0x40, R2 ;  /* 0x00000040090b7824 */ /* 0x000fca00078e0202 */
[----:B------:R-:W0:Y:S04]  /*37d0*/  LDS R13, [R11] ;  /* 0x000000000b0d7984 */ /* 0x000e280000000800 */
[----:B------:R-:W1:Y:S01]  /*37e0*/  LDS R15, [R11+0x40] ;  /* 0x000040000b0f7984 */ /* 0x000e620000000800 */
[----:B0-----:R-:W-:-:S04]  /*37f0*/  FSETP.GEU.AND P0, PT, R13, R10, PT ;  /* 0x0000000a0d00720b */ /* 0x001fc80003f0e000 */
[----:B------:R-:W-:Y:S02]  /*3800*/  FSEL R10, R13, R10, !P0 ;  /* 0x0000000a0d0a7208 */ /* 0x000fe40004000000 */
[----:B------:R-:W-:Y:S02]  /*3810*/  SEL R12, R9, R12, !P0 ;  /* 0x0000000c090c7207 */ /* 0x000fe40004000000 */
[----:B-1----:R-:W-:-:S04]  /*3820*/  FSETP.GEU.AND P2, PT, R15, R10, PT ;  /* 0x0000000a0f00720b */ /* 0x002fc80003f4e000 */
[----:B------:R-:W-:-:S09]  /*3830*/  FSEL R10, R15, R10, !P2 ;  /* 0x0000000a0f0a7208 */ /* 0x000fd20005000000 */
[C---:B------:R-:W-:Y:S02]  /*3840*/  @!P2 IADD3 R12, PT, PT, R9.reuse, 0x1, RZ ;  /* 0x00000001090ca810 */ /* 0x040fe40007ffe0ff */
[----:B------:R-:W-:-:S07]  /*3850*/  IADD3 R9, PT, PT, R9, 0x2, RZ ;  /* 0x0000000209097810 */ /* 0x000fce0007ffe0ff */
.L_x_29:
[----:B------:R-:W-:-:S06]  /*3860*/  @!P1 LEA R11, R9, R2, 0x6 ;  /* 0x00000002090b9211 */ /* 0x000fcc00078e30ff */
[----:B------:R-:W0:Y:S02]  /*3870*/  @!P1 LDS R11, [R11] ;  /* 0x000000000b0b9984 */ /* 0x000e240000000800 */
[----:B0-----:R-:W-:-:S04]  /*3880*/  @!P1 FSETP.GEU.AND P0, PT, R11, R10, PT ;  /* 0x0000000a0b00920b */ /* 0x001fc80003f0e000 */
[----:B------:R-:W-:Y:S02]  /*3890*/  @!P1 FSEL R10, R11, R10, !P0 ;  /* 0x0000000a0b0a9208 */ /* 0x000fe40004000000 */
[----:B------:R-:W-:-:S07]  /*38a0*/  @!P1 SEL R12, R9, R12, !P0 ;  /* 0x0000000c090c9207 */ /* 0x000fce0004000000 */
.L_x_25:
[----:B------:R-:W-:Y:S01]  /*38b0*/  LEA R9, R12, R2, 0x6 ;  /* 0x000000020c097211 */ /* 0x000fe200078e30ff */
[----:B------:R-:W-:Y:S01]  /*38c0*/  VIADD R3, R3, 0x1 ;  /* 0x0000000103037836 */ /* 0x000fe20000000000 */
[----:B------:R-:W-:Y:S02]  /*38d0*/  IADD3 R6, PT, PT, R6, 0x1, RZ ;  /* 0x0000000106067810 */ /* 0x000fe40007ffe0ff */
[----:B------:R-:W-:Y:S01]  /*38e0*/  IADD3 R5, PT, PT, R5, 0x1, RZ ;  /* 0x0000000105057810 */ /* 0x000fe20007ffe0ff */
[----:B------:R0:W-:Y:S01]  /*38f0*/  STS [R9], R8 ;  /* 0x0000000809007388 */ /* 0x0001e20000000800 */
[----:B------:R-:W-:-:S03]  /*3900*/  ISETP.NE.AND P0, PT, R3, UR5, PT ;  /* 0x0000000503007c0c */ /* 0x000fc6000bf05270 */
[----:B------:R0:W-:Y:S10]  /*3910*/  STS [R7], R10 ;  /* 0x0000000a07007388 */ /* 0x0001f40000000800 */
[----:B0-----:R-:W-:Y:S05]  /*3920*/  @P0 BRA `(.L_x_30) ;  /* 0xfffffff800300947 */ /* 0x001fea000383ffff */
.L_x_24:
[----:B------:R-:W5:Y:S01]  /*3930*/  S2UR UR6, SR_CgaCtaId ;  /* 0x00000000000679c3 */ /* 0x000f620000008800 */
[----:B------:R-:W-:Y:S01]  /*3940*/  UMOV UR4, 0x400 ;  /* 0x0000040000047882 */ /* 0x000fe20000000000 */
[----:B------:R-:W-:Y:S01]  /*3950*/  BSSY.RECONVERGENT B0, `(.L_x_31) ;  /* 0x0000013000007945 */ /* 0x000fe20003800200 */
[----:B------:R-:W-:-:S04]  /*3960*/  UIADD3 UR4, UPT, UPT, UR4, 0xd80, URZ ;  /* 0x00000d8004047890 */ /* 0x000fc8000fffe0ff */
[----:B-----5:R-:W-:-:S04]  /*3970*/  ULEA UR4, UR6, UR4, 0x18 ;  /* 0x0000000406047291 */ /* 0x020fc8000f8ec0ff */
[----:B------:R-:W-:-:S06]  /*3980*/  ULEA UR5, UR5, UR4, 0x6 ;  /* 0x0000000405057291 */ /* 0x000fcc000f8e30ff */
[----:B------:R-:W-:-:S06]  /*3990*/  LEA R0, R0, UR5, 0x2 ;  /* 0x0000000500007c11 */ /* 0x000fcc000f8e10ff */
[----:B------:R-:W5:Y:S02]  /*39a0*/  LDS R0, [R0+-0x40] ;  /* 0xffffc00000007984 */ /* 0x000f640000000800 */
[----:B-----5:R-:W-:-:S04]  /*39b0*/  FSETP.GEU.AND P0, PT, R0, RZ, PT ;  /* 0x000000ff0000720b */ /* 0x020fc80003f0e000 */
[----:B------:R-:W-:-:S04]  /*39c0*/  FSEL R0, -R0, R0, !P0 ;  /* 0x0000000000007208 */ /* 0x000fc80004000100 */
[----:B------:R-:W-:Y:S01]  /*39d0*/  IADD3 R2, PT, PT, R0, -0xd000000, RZ ;  /* 0xf300000000027810 */ /* 0x000fe20007ffe0ff */
[----:B----4-:R4:W0:Y:S03]  /*39e0*/  MUFU.RSQ R3, R0 ;  /* 0x0000000000037308 */ /* 0x0108260000001400 */
[----:B------:R-:W-:-:S13]  /*39f0*/  ISETP.GT.U32.AND P0, PT, R2, 0x727fffff, PT ;  /* 0x727fffff0200780c */ /* 0x000fda0003f04070 */
[----:B----4-:R-:W-:Y:S05]  /*3a00*/  @!P0 BRA `(.L_x_32) ;  /* 0x00000000000c8947 */ /* 0x010fea0003800000 */
[----:B------:R-:W-:-:S07]  /*3a10*/  MOV R7, 0x3a30 ;  /* 0x00003a3000077802 */ /* 0x000fce0000000f00 */
[----:B0123--:R-:W-:Y:S05]  /*3a20*/  CALL.REL.NOINC `($__internal_0_$__cuda_sm20_sqrt_rn_f32_slowpath) ;  /* 0x0000000000287944 */ /* 0x00ffea0003c00000 */
[----:B------:R-:W-:Y:S05]  /*3a30*/  BRA `(.L_x_33) ;  /* 0x0000000000107947 */ /* 0x000fea0003800000 */
.L_x_32:
[----:B0123--:R-:W-:Y:S01]  /*3a40*/  FMUL.FTZ R5, R0, R3 ;  /* 0x0000000300057220 */ /* 0x00ffe20000410000 */
[----:B------:R-:W-:-:S03]  /*3a50*/  FMUL.FTZ R3, R3, 0.5 ;  /* 0x3f00000003037820 */ /* 0x000fc60000410000 */
[----:B------:R-:W-:-:S04]  /*3a60*/  FFMA R0, -R5, R5, R0 ;  /* 0x0000000505007223 */ /* 0x000fc80000000100 */
[----:B------:R-:W-:-:S07]  /*3a70*/  FFMA R5, R0, R3, R5 ;  /* 0x0000000300057223 */ /* 0x000fce0000000005 */
.L_x_33:
[----:B------:R-:W-:Y:S05]  /*3a80*/  BSYNC.RECONVERGENT B0 ;  /* 0x0000000000007941 */ /* 0x000fea0003800200 */
.L_x_31:
[----:B------:R-:W0:Y:S02]  /*3a90*/  LDC.64 R2, c[0x0][0x380] ;  /* 0x0000e000ff027b82 */ /* 0x000e240000000a00 */
[----:B0-----:R-:W-:-:S05]  /*3aa0*/  IMAD.WIDE R32, R32, 0x4, R2 ;  /* 0x0000000420207825 */ /* 0x001fca00078e0202 */
[----:B------:R-:W-:Y:S01]  /*3ab0*/  STG.E desc[UR8][R32.64], R5 ;  /* 0x0000000520007986 */ /* 0x000fe2000c101908 */
[----:B------:R-:W-:Y:S05]  /*3ac0*/  EXIT ;  /* 0x000000000000794d */ /* 0x000fea0003800000 */
        .weak           $__internal_0_$__cuda_sm20_sqrt_rn_f32_slowpath
        .type           $__internal_0_$__cuda_sm20_sqrt_rn_f32_slowpath,@function
        .size           $__internal_0_$__cuda_sm20_sqrt_rn_f32_slowpath,(.L_x_36 - $__internal_0_$__cuda_sm20_sqrt_rn_f32_slowpath)
$__internal_0_$__cuda_sm20_sqrt_rn_f32_slowpath:
[----:B------:R-:W-:-:S13]  /*3ad0*/  LOP3.LUT P0, RZ, R0, 0x7fffffff, RZ, 0xc0, !PT ;  /* 0x7fffffff00ff7812 */ /* 0x000fda000780c0ff */
[----:B------:R-:W-:Y:S01]  /*3ae0*/  @!P0 MOV R2, R0 ;  /* 0x0000000000028202 */ /* 0x000fe20000000f00 */
[----:B------:R-:W-:Y:S06]  /*3af0*/  @!P0 BRA `(.L_x_34) ;  /* 0x0000000000408947 */ /* 0x000fec0003800000 */
[----:B------:R-:W-:-:S13]  /*3b00*/  FSETP.GEU.FTZ.AND P0, PT, R0, RZ, PT ;  /* 0x000000ff0000720b */ /* 0x000fda0003f1e000 */
[----:B------:R-:W-:Y:S01]  /*3b10*/  @!P0 IMAD.MOV.U32 R2, RZ, RZ, 0x7fffffff ;  /* 0x7fffffffff028424 */ /* 0x000fe200078e00ff */
[----:B------:R-:W-:Y:S06]  /*3b20*/  @!P0 BRA `(.L_x_34) ;  /* 0x0000000000348947 */ /* 0x000fec0003800000 */
[----:B------:R-:W-:-:S13]  /*3b30*/  FSETP.GTU.FTZ.AND P0, PT, |R0|, +INF , PT ;  /* 0x7f8000000000780b */ /* 0x000fda0003f1c200 */
[----:B------:R-:W-:Y:S01]  /*3b40*/  @P0 FADD.FTZ R2, R0, 1 ;  /* 0x3f80000000020421 */ /* 0x000fe20000010000 */
[----:B------:R-:W-:Y:S06]  /*3b50*/  @P0 BRA `(.L_x_34) ;  /* 0x0000000000280947 */ /* 0x000fec0003800000 */
[----:B------:R-:W-:-:S13]  /*3b60*/  FSETP.NEU.FTZ.AND P0, PT, |R0|, +INF , PT ;  /* 0x7f8000000000780b */ /* 0x000fda0003f1d200 */
[----:B------:R-:W-:-:S04]  /*3b70*/  @P0 FFMA R3, R0, 1.84467440737095516160e+19, RZ ;  /* 0x5f80000000030823 */ /* 0x000fc800000000ff */
[----:B------:R-:W0:Y:S02]  /*3b80*/  @P0 MUFU.RSQ R2, R3 ;  /* 0x0000000300020308 */ /* 0x000e240000001400 */
[----:B0-----:R-:W-:Y:S01]  /*3b90*/  @P0 FMUL.FTZ R4, R3, R2 ;  /* 0x0000000203040220 */ /* 0x001fe20000410000 */
[----:B------:R-:W-:Y:S01]  /*3ba0*/  @P0 FMUL.FTZ R6, R2, 0.5 ;  /* 0x3f00000002060820 */ /* 0x000fe20000410000 */
[----:B------:R-:W-:Y:S02]  /*3bb0*/  @!P0 MOV R2, R0 ;  /* 0x0000000000028202 */ /* 0x000fe40000000f00 */
[----:B------:R-:W-:-:S04]  /*3bc0*/  @P0 FADD.FTZ R5, -R4, -RZ ;  /* 0x800000ff04050221 */ /* 0x000fc80000010100 */
[----:B------:R-:W-:-:S04]  /*3bd0*/  @P0 FFMA R5, R4, R5, R3 ;  /* 0x0000000504050223 */ /* 0x000fc80000000003 */
[----:B------:R-:W-:-:S04]  /*3be0*/  @P0 FFMA R5, R5, R6, R4 ;  /* 0x0000000605050223 */ /* 0x000fc80000000004 */
[----:B------:R-:W-:-:S07]  /*3bf0*/  @P0 FMUL.FTZ R2, R5, 2.3283064365386962891e-10 ;  /* 0x2f80000005020820 */ /* 0x000fce0000410000 */
.L_x_34:
[----:B------:R-:W-:Y:S01]  /*3c00*/  HFMA2 R3, -RZ, RZ, 0, 0 ;  /* 0x00000000ff037431 */ /* 0x000fe200000001ff */
[----:B------:R-:W-:Y:S02]  /*3c10*/  MOV R5, R2 ;  /* 0x0000000200057202 */ /* 0x000fe40000000f00 */
[----:B------:R-:W-:-:S04]  /*3c20*/  MOV R2, R7 ;  /* 0x0000000700027202 */ /* 0x000fc80000000f00 */
[----:B------:R-:W-:Y:S05]  /*3c30*/  RET.REL.NODEC R2 `(_Z8cuda_knnPfPKfS1_PKi) ;  /* 0xffffffc002f07950 */ /* 0x000fea0003c3ffff */
.L_x_35:
[----:B------:R-:W-:-:S00]  /*3c40*/  BRA `(.L_x_35) ;  /* 0xfffffffc00fc7947 */ /* 0x000fc0000383ffff */
[----:B------:R-:W-:-:S00]  /*3c50*/  NOP ;  /* 0x0000000000007918 */ /* 0x000fc00000000000 */
        /* <DEDUP_REMOVED lines=10> */
.L_x_36:


//--------------------- .nv.shared._Z8cuda_knnPfPKfS1_PKi --------------------------
	.section	.nv.shared._Z8cuda_knnPfPKfS1_PKi,"aw",@nobits
	.sectionflags	@""
	.align	4
.nv.shared._Z8cuda_knnPfPKfS1_PKi:
	.zero		20864


//--------------------- .nv.shared.reserved.0     --------------------------
	.section	.nv.shared.reserved.0,"aw",@nobits
	.weak		__nv_reservedSMEM_offset_0_alias
	.size		__nv_reservedSMEM_offset_0_alias, 0, 64
	.other		__nv_reservedSMEM_offset_0_alias,@"STO_CUDA_RESERVED_SHARED STV_DEFAULT"
__nv_reservedSMEM_offset_0_alias:
	.zero		0
	.zero		64


//--------------------- .nv.constant0._Z8cuda_knnPfPKfS1_PKi --------------------------
	.section	.nv.constant0._Z8cuda_knnPfPKfS1_PKi,"a",@progbits
	.sectionflags	@""
	.align	4
.nv.constant0._Z8cuda_knnPfPKfS1_PKi:
	.zero		928


//--------------------- SYMBOLS --------------------------

	.type		.nv.reservedSmem.offset0,@object
	.size		.nv.reservedSmem.offset0,0x4
	.type		.nv.reservedSmem.cap,@object
	.size		.nv.reservedSmem.cap,0x4
